//
// Generated by NVIDIA NVVM Compiler
//
// Compiler Build ID: CL-36424714
// Cuda compilation tools, release 13.0, V13.0.88
// Based on NVVM 20.0.0
//

.version 9.0
.target sm_100
.address_size 64

	// .globl	_Z4blurPhS_ii
// _ZZ10blurSharedPhS_iiE4tile has been demoted

.visible .entry _Z4blurPhS_ii(
	.param .u64 .ptr .align 1 _Z4blurPhS_ii_param_0,
	.param .u64 .ptr .align 1 _Z4blurPhS_ii_param_1,
	.param .u32 _Z4blurPhS_ii_param_2,
	.param .u32 _Z4blurPhS_ii_param_3
)
{
	.reg .pred 	%p<32>;
	.reg .b16 	%rs<8>;
	.reg .b32 	%r<172>;
	.reg .b64 	%rd<25>;

	ld.param.u64 	%rd3, [_Z4blurPhS_ii_param_0];
	ld.param.u64 	%rd2, [_Z4blurPhS_ii_param_1];
	ld.param.u32 	%r79, [_Z4blurPhS_ii_param_2];
	ld.param.u32 	%r81, [_Z4blurPhS_ii_param_3];
	cvta.to.global.u64 	%rd1, %rd3;
	mov.u32 	%r82, %ctaid.x;
	mov.u32 	%r83, %ntid.x;
	mov.u32 	%r84, %tid.x;
	mad.lo.s32 	%r1, %r82, %r83, %r84;
	mov.u32 	%r85, %ctaid.y;
	mov.u32 	%r86, %ntid.y;
	mov.u32 	%r87, %tid.y;
	mad.lo.s32 	%r88, %r85, %r86, %r87;
	setp.ge.s32 	%p3, %r1, %r79;
	setp.ge.s32 	%p4, %r88, %r81;
	or.pred  	%p5, %p3, %p4;
	@%p5 bra 	$L__BB0_20;
	setp.eq.s32 	%p6, %r88, 0;
	add.s32 	%r90, %r88, -1;
	mul.lo.s32 	%r3, %r90, %r79;
	setp.lt.s32 	%p7, %r1, 1;
	mov.b32 	%r140, 0;
	or.pred  	%p8, %p6, %p7;
	mov.u32 	%r141, %r140;
	mov.u32 	%r142, %r140;
	mov.u32 	%r143, %r140;
	@%p8 bra 	$L__BB0_3;
	add.s32 	%r92, %r1, %r3;
	mad.lo.s32 	%r93, %r92, 3, -3;
	cvt.s64.s32 	%rd4, %r93;
	add.s64 	%rd5, %rd1, %rd4;
	ld.global.u8 	%r140, [%rd5];
	ld.global.u8 	%r141, [%rd5+1];
	ld.global.u8 	%r142, [%rd5+2];
	mov.b32 	%r143, 1;
$L__BB0_3:
	setp.eq.s32 	%p9, %r88, 0;
	setp.lt.s32 	%p10, %r1, 0;
	or.pred  	%p11, %p9, %p10;
	@%p11 bra 	$L__BB0_5;
	add.s32 	%r94, %r1, %r3;
	mul.lo.s32 	%r95, %r94, 3;
	cvt.s64.s32 	%rd6, %r95;
	add.s64 	%rd7, %rd1, %rd6;
	ld.global.u8 	%r96, [%rd7];
	add.s32 	%r140, %r140, %r96;
	ld.global.u8 	%r97, [%rd7+1];
	add.s32 	%r141, %r141, %r97;
	ld.global.u8 	%r98, [%rd7+2];
	add.s32 	%r142, %r142, %r98;
	add.s32 	%r143, %r143, 1;
$L__BB0_5:
	setp.eq.s32 	%p12, %r88, 0;
	add.s32 	%r19, %r1, 1;
	setp.gt.s32 	%p13, %r1, -2;
	setp.lt.s32 	%p14, %r19, %r79;
	and.pred  	%p1, %p13, %p14;
	not.pred 	%p16, %p1;
	or.pred  	%p17, %p12, %p16;
	@%p17 bra 	$L__BB0_7;
	add.s32 	%r99, %r19, %r3;
	mul.lo.s32 	%r100, %r99, 3;
	cvt.s64.s32 	%rd8, %r100;
	add.s64 	%rd9, %rd1, %rd8;
	ld.global.u8 	%r101, [%rd9];
	add.s32 	%r140, %r140, %r101;
	ld.global.u8 	%r102, [%rd9+1];
	add.s32 	%r141, %r141, %r102;
	ld.global.u8 	%r103, [%rd9+2];
	add.s32 	%r142, %r142, %r103;
	add.s32 	%r143, %r143, 1;
$L__BB0_7:
	setp.gt.s32 	%p18, %r1, 0;
	mul.lo.s32 	%r28, %r88, %r79;
	setp.le.s32 	%p19, %r1, %r79;
	and.pred  	%p2, %p18, %p19;
	not.pred 	%p20, %p2;
	@%p20 bra 	$L__BB0_9;
	add.s32 	%r104, %r1, %r28;
	mad.lo.s32 	%r105, %r104, 3, -3;
	cvt.s64.s32 	%rd10, %r105;
	add.s64 	%rd11, %rd1, %rd10;
	ld.global.u8 	%r106, [%rd11];
	add.s32 	%r140, %r140, %r106;
	ld.global.u8 	%r107, [%rd11+1];
	add.s32 	%r141, %r141, %r107;
	ld.global.u8 	%r108, [%rd11+2];
	add.s32 	%r142, %r142, %r108;
	add.s32 	%r143, %r143, 1;
$L__BB0_9:
	setp.lt.s32 	%p21, %r1, 0;
	@%p21 bra 	$L__BB0_11;
	add.s32 	%r109, %r1, %r28;
	mul.lo.s32 	%r110, %r109, 3;
	cvt.s64.s32 	%rd12, %r110;
	add.s64 	%rd13, %rd1, %rd12;
	ld.global.u8 	%r111, [%rd13];
	add.s32 	%r140, %r140, %r111;
	ld.global.u8 	%r112, [%rd13+1];
	add.s32 	%r141, %r141, %r112;
	ld.global.u8 	%r113, [%rd13+2];
	add.s32 	%r142, %r142, %r113;
	add.s32 	%r143, %r143, 1;
$L__BB0_11:
	@%p16 bra 	$L__BB0_13;
	add.s32 	%r114, %r19, %r28;
	mul.lo.s32 	%r115, %r114, 3;
	cvt.s64.s32 	%rd14, %r115;
	add.s64 	%rd15, %rd1, %rd14;
	ld.global.u8 	%r116, [%rd15];
	add.s32 	%r140, %r140, %r116;
	ld.global.u8 	%r117, [%rd15+1];
	add.s32 	%r141, %r141, %r117;
	ld.global.u8 	%r118, [%rd15+2];
	add.s32 	%r142, %r142, %r118;
	add.s32 	%r143, %r143, 1;
$L__BB0_13:
	add.s32 	%r53, %r88, 1;
	setp.ge.u32 	%p23, %r53, %r81;
	add.s32 	%r54, %r28, %r79;
	or.pred  	%p25, %p23, %p20;
	@%p25 bra 	$L__BB0_15;
	add.s32 	%r119, %r1, %r54;
	mad.lo.s32 	%r120, %r119, 3, -3;
	cvt.s64.s32 	%rd16, %r120;
	add.s64 	%rd17, %rd1, %rd16;
	ld.global.u8 	%r121, [%rd17];
	add.s32 	%r140, %r140, %r121;
	ld.global.u8 	%r122, [%rd17+1];
	add.s32 	%r141, %r141, %r122;
	ld.global.u8 	%r123, [%rd17+2];
	add.s32 	%r142, %r142, %r123;
	add.s32 	%r143, %r143, 1;
$L__BB0_15:
	setp.ge.u32 	%p26, %r53, %r81;
	setp.lt.s32 	%p27, %r1, 0;
	or.pred  	%p28, %p26, %p27;
	@%p28 bra 	$L__BB0_17;
	add.s32 	%r124, %r1, %r54;
	mul.lo.s32 	%r125, %r124, 3;
	cvt.s64.s32 	%rd18, %r125;
	add.s64 	%rd19, %rd1, %rd18;
	ld.global.u8 	%r126, [%rd19];
	add.s32 	%r140, %r140, %r126;
	ld.global.u8 	%r127, [%rd19+1];
	add.s32 	%r141, %r141, %r127;
	ld.global.u8 	%r128, [%rd19+2];
	add.s32 	%r142, %r142, %r128;
	add.s32 	%r143, %r143, 1;
$L__BB0_17:
	setp.ge.u32 	%p29, %r53, %r81;
	or.pred  	%p31, %p29, %p16;
	@%p31 bra 	$L__BB0_19;
	add.s32 	%r129, %r19, %r54;
	mul.lo.s32 	%r130, %r129, 3;
	cvt.s64.s32 	%rd20, %r130;
	add.s64 	%rd21, %rd1, %rd20;
	ld.global.u8 	%r131, [%rd21];
	add.s32 	%r140, %r140, %r131;
	ld.global.u8 	%r132, [%rd21+1];
	add.s32 	%r141, %r141, %r132;
	ld.global.u8 	%r133, [%rd21+2];
	add.s32 	%r142, %r142, %r133;
	add.s32 	%r143, %r143, 1;
$L__BB0_19:
	add.s32 	%r134, %r28, %r1;
	mul.lo.s32 	%r135, %r134, 3;
	cvt.u16.u32 	%rs1, %r140;
	cvt.u16.u32 	%rs2, %r143;
	div.u16 	%rs3, %rs1, %rs2;
	cvt.s64.s32 	%rd22, %r135;
	cvta.to.global.u64 	%rd23, %rd2;
	add.s64 	%rd24, %rd23, %rd22;
	st.global.u8 	[%rd24], %rs3;
	cvt.u16.u32 	%rs4, %r141;
	div.u16 	%rs5, %rs4, %rs2;
	st.global.u8 	[%rd24+1], %rs5;
	cvt.u16.u32 	%rs6, %r142;
	div.u16 	%rs7, %rs6, %rs2;
	st.global.u8 	[%rd24+2], %rs7;
$L__BB0_20:
	ret;

}
	// .globl	_Z10blurSharedPhS_ii
.visible .entry _Z10blurSharedPhS_ii(
	.param .u64 .ptr .align 1 _Z10blurSharedPhS_ii_param_0,
	.param .u64 .ptr .align 1 _Z10blurSharedPhS_ii_param_1,
	.param .u32 _Z10blurSharedPhS_ii_param_2,
	.param .u32 _Z10blurSharedPhS_ii_param_3
)
{
	.reg .pred 	%p<39>;
	.reg .b16 	%rs<12>;
	.reg .b32 	%r<165>;
	.reg .b64 	%rd<9>;
	// demoted variable
	.shared .align 1 .b8 _ZZ10blurSharedPhS_iiE4tile[3072];
	ld.param.u64 	%rd1, [_Z10blurSharedPhS_ii_param_0];
	ld.param.u64 	%rd2, [_Z10blurSharedPhS_ii_param_1];
	ld.param.u32 	%r85, [_Z10blurSharedPhS_ii_param_2];
	ld.param.u32 	%r84, [_Z10blurSharedPhS_ii_param_3];
	mov.u32 	%r1, %tid.x;
	mov.u32 	%r2, %tid.y;
	mov.u32 	%r86, %ctaid.x;
	mov.u32 	%r87, %ctaid.y;
	mov.u32 	%r3, %ntid.x;
	mov.u32 	%r4, %ntid.y;
	add.s32 	%r88, %r4, -2;
	mad.lo.s32 	%r5, %r88, %r87, %r2;
	add.s32 	%r89, %r3, -2;
	mad.lo.s32 	%r90, %r89, %r86, %r1;
	setp.gt.s32 	%p1, %r5, %r84;
	setp.gt.s32 	%p2, %r90, %r85;
	or.pred  	%p3, %p1, %p2;
	@%p3 bra 	$L__BB1_24;
	add.s32 	%r7, %r5, -1;
	add.s32 	%r8, %r90, -1;
	min.s32 	%r91, %r5, %r90;
	setp.lt.s32 	%p4, %r91, 1;
	mov.u32 	%r92, _ZZ10blurSharedPhS_iiE4tile;
	mad.lo.s32 	%r93, %r2, 96, %r92;
	mad.lo.s32 	%r9, %r1, 3, %r93;
	@%p4 bra 	$L__BB1_3;
	mad.lo.s32 	%r94, %r7, %r85, %r8;
	mul.lo.s32 	%r95, %r94, 3;
	cvt.s64.s32 	%rd3, %r95;
	cvta.to.global.u64 	%rd4, %rd1;
	add.s64 	%rd5, %rd4, %rd3;
	ld.global.u8 	%rs2, [%rd5];
	st.shared.u8 	[%r9], %rs2;
	ld.global.u8 	%rs3, [%rd5+1];
	st.shared.u8 	[%r9+1], %rs3;
	ld.global.u8 	%rs4, [%rd5+2];
	st.shared.u8 	[%r9+2], %rs4;
	bra.uni 	$L__BB1_4;
$L__BB1_3:
	mov.b16 	%rs1, 0;
	st.shared.u8 	[%r9], %rs1;
	st.shared.u8 	[%r9+1], %rs1;
	st.shared.u8 	[%r9+2], %rs1;
$L__BB1_4:
	bar.sync 	0;
	setp.eq.s32 	%p5, %r1, 0;
	setp.eq.s32 	%p6, %r2, 0;
	or.pred  	%p7, %p5, %p6;
	add.s32 	%r98, %r4, -1;
	setp.ge.u32 	%p8, %r2, %r98;
	or.pred  	%p9, %p7, %p8;
	add.s32 	%r99, %r3, -1;
	setp.ge.u32 	%p10, %r1, %r99;
	or.pred  	%p11, %p9, %p10;
	@%p11 bra 	$L__BB1_24;
	add.s32 	%r10, %r1, -1;
	add.s32 	%r11, %r2, -1;
	setp.gt.s32 	%p12, %r11, %r84;
	setp.gt.s32 	%p13, %r10, %r85;
	mov.b32 	%r133, 0;
	or.pred  	%p14, %p12, %p13;
	mov.u32 	%r134, %r133;
	mov.u32 	%r135, %r133;
	mov.u32 	%r136, %r133;
	@%p14 bra 	$L__BB1_7;
	ld.shared.u8 	%r133, [%r9+-99];
	ld.shared.u8 	%r134, [%r9+-98];
	ld.shared.u8 	%r135, [%r9+-97];
	mov.b32 	%r136, 1;
$L__BB1_7:
	setp.gt.s32 	%p15, %r11, %r84;
	setp.gt.s32 	%p16, %r1, %r85;
	or.pred  	%p17, %p15, %p16;
	@%p17 bra 	$L__BB1_9;
	ld.shared.u8 	%r103, [%r9+-96];
	add.s32 	%r133, %r133, %r103;
	ld.shared.u8 	%r104, [%r9+-95];
	add.s32 	%r134, %r134, %r104;
	ld.shared.u8 	%r105, [%r9+-94];
	add.s32 	%r135, %r135, %r105;
	add.s32 	%r136, %r136, 1;
$L__BB1_9:
	setp.gt.s32 	%p18, %r11, %r84;
	setp.ge.s32 	%p19, %r1, %r85;
	or.pred  	%p20, %p18, %p19;
	@%p20 bra 	$L__BB1_11;
	ld.shared.u8 	%r106, [%r9+-93];
	add.s32 	%r133, %r133, %r106;
	ld.shared.u8 	%r107, [%r9+-92];
	add.s32 	%r134, %r134, %r107;
	ld.shared.u8 	%r108, [%r9+-91];
	add.s32 	%r135, %r135, %r108;
	add.s32 	%r136, %r136, 1;
$L__BB1_11:
	setp.gt.s32 	%p21, %r10, %r85;
	setp.gt.s32 	%p22, %r2, %r84;
	or.pred  	%p23, %p22, %p21;
	@%p23 bra 	$L__BB1_13;
	ld.shared.u8 	%r109, [%r9+-3];
	add.s32 	%r133, %r133, %r109;
	ld.shared.u8 	%r110, [%r9+-2];
	add.s32 	%r134, %r134, %r110;
	ld.shared.u8 	%r111, [%r9+-1];
	add.s32 	%r135, %r135, %r111;
	add.s32 	%r136, %r136, 1;
$L__BB1_13:
	setp.gt.s32 	%p24, %r2, %r84;
	setp.gt.s32 	%p25, %r1, %r85;
	or.pred  	%p26, %p24, %p25;
	@%p26 bra 	$L__BB1_15;
	ld.shared.u8 	%r112, [%r9];
	add.s32 	%r133, %r133, %r112;
	ld.shared.u8 	%r113, [%r9+1];
	add.s32 	%r134, %r134, %r113;
	ld.shared.u8 	%r114, [%r9+2];
	add.s32 	%r135, %r135, %r114;
	add.s32 	%r136, %r136, 1;
$L__BB1_15:
	setp.gt.s32 	%p27, %r2, %r84;
	setp.ge.s32 	%p28, %r1, %r85;
	or.pred  	%p29, %p27, %p28;
	@%p29 bra 	$L__BB1_17;
	ld.shared.u8 	%r115, [%r9+3];
	add.s32 	%r133, %r133, %r115;
	ld.shared.u8 	%r116, [%r9+4];
	add.s32 	%r134, %r134, %r116;
	ld.shared.u8 	%r117, [%r9+5];
	add.s32 	%r135, %r135, %r117;
	add.s32 	%r136, %r136, 1;
$L__BB1_17:
	setp.gt.s32 	%p30, %r10, %r85;
	setp.ge.s32 	%p31, %r2, %r84;
	or.pred  	%p32, %p31, %p30;
	@%p32 bra 	$L__BB1_19;
	ld.shared.u8 	%r118, [%r9+93];
	add.s32 	%r133, %r133, %r118;
	ld.shared.u8 	%r119, [%r9+94];
	add.s32 	%r134, %r134, %r119;
	ld.shared.u8 	%r120, [%r9+95];
	add.s32 	%r135, %r135, %r120;
	add.s32 	%r136, %r136, 1;
$L__BB1_19:
	setp.ge.s32 	%p33, %r2, %r84;
	setp.gt.s32 	%p34, %r1, %r85;
	or.pred  	%p35, %p33, %p34;
	@%p35 bra 	$L__BB1_21;
	ld.shared.u8 	%r121, [%r9+96];
	add.s32 	%r133, %r133, %r121;
	ld.shared.u8 	%r122, [%r9+97];
	add.s32 	%r134, %r134, %r122;
	ld.shared.u8 	%r123, [%r9+98];
	add.s32 	%r135, %r135, %r123;
	add.s32 	%r136, %r136, 1;
$L__BB1_21:
	setp.ge.s32 	%p36, %r2, %r84;
	setp.ge.s32 	%p37, %r1, %r85;
	or.pred  	%p38, %p36, %p37;
	@%p38 bra 	$L__BB1_23;
	ld.shared.u8 	%r124, [%r9+99];
	add.s32 	%r133, %r133, %r124;
	ld.shared.u8 	%r125, [%r9+100];
	add.s32 	%r134, %r134, %r125;
	ld.shared.u8 	%r126, [%r9+101];
	add.s32 	%r135, %r135, %r126;
	add.s32 	%r136, %r136, 1;
$L__BB1_23:
	mad.lo.s32 	%r127, %r7, %r85, %r8;
	mul.lo.s32 	%r128, %r127, 3;
	cvt.u16.u32 	%rs5, %r133;
	cvt.u16.u32 	%rs6, %r136;
	div.u16 	%rs7, %rs5, %rs6;
	cvt.s64.s32 	%rd6, %r128;
	cvta.to.global.u64 	%rd7, %rd2;
	add.s64 	%rd8, %rd7, %rd6;
	st.global.u8 	[%rd8], %rs7;
	cvt.u16.u32 	%rs8, %r134;
	div.u16 	%rs9, %rs8, %rs6;
	st.global.u8 	[%rd8+1], %rs9;
	cvt.u16.u32 	%rs10, %r135;
	div.u16 	%rs11, %rs10, %rs6;
	st.global.u8 	[%rd8+2], %rs11;
$L__BB1_24:
	ret;

}


// ===== COMPILED SASS (sm_100) =====

	.target	sm_100

	.elftype	@"ET_EXEC"


//--------------------- .note.nv.tkinfo           --------------------------
	.section	.note.nv.tkinfo,"",@"SHT_NOTE"
	.sectionflags	@"SHF_NOTE_NV_TKINFO"
	.tkinfo
        /*0018*/ 	.word	0x00000002
        /*0030*/ 	.string	""
        /*0030*/ 	.string	"ptxas"
        /*0030*/ 	.string	"Cuda compilation tools, release 13.0, V13.0.88"
        /*0030*/ 	.string	"Build cuda_13.0.r13.0/compiler.36424714_0"
        /*0030*/ 	.string	"-arch sm_100 -m 64 "



//--------------------- .note.nv.cuinfo           --------------------------
	.section	.note.nv.cuinfo,"",@"SHT_NOTE"
	.sectionflags	@"SHF_NOTE_NV_CUINFO"
        /*0018*/ 	.short	0x0002
        /*001a*/ 	.short	0x0064
        /*001c*/ 	.short	0x0082
	.zero		2


//--------------------- .nv.info                  --------------------------
	.section	.nv.info,"",@"SHT_CUDA_INFO"
	.align	4


	//----- nvinfo : EIATTR_REGCOUNT
	.align		4
        /*0000*/ 	.byte	0x04, 0x2f
        /*0002*/ 	.short	(.L_1 - .L_0)
	.align		4
.L_0:
        /*0004*/ 	.word	index@(_Z4blurPhS_ii)
        /*0008*/ 	.word	0x00000020


	//----- nvinfo : EIATTR_FRAME_SIZE
	.align		4
.L_1:
        /*000c*/ 	.byte	0x04, 0x11
        /*000e*/ 	.short	(.L_3 - .L_2)
	.align		4
.L_2:
        /*0010*/ 	.word	index@($__internal_1_$__cuda_sm20_div_u16)
        /*0014*/ 	.word	0x00000000


	//----- nvinfo : EIATTR_FRAME_SIZE
	.align		4
.L_3:
        /*0018*/ 	.byte	0x04, 0x11
        /*001a*/ 	.short	(.L_5 - .L_4)
	.align		4
.L_4:
        /*001c*/ 	.word	index@(_Z4blurPhS_ii)
        /*0020*/ 	.word	0x00000000


	//----- nvinfo : EIATTR_REGCOUNT
	.align		4
.L_5:
        /*0024*/ 	.byte	0x04, 0x2f
        /*0026*/ 	.short	(.L_7 - .L_6)
	.align		4
.L_6:
        /*0028*/ 	.word	index@(_Z10blurSharedPhS_ii)
        /*002c*/ 	.word	0x00000020


	//----- nvinfo : EIATTR_FRAME_SIZE
	.align		4
.L_7:
        /*0030*/ 	.byte	0x04, 0x11
        /*0032*/ 	.short	(.L_9 - .L_8)
	.align		4
.L_8:
        /*0034*/ 	.word	index@($__internal_0_$__cuda_sm20_div_u16)
        /*0038*/ 	.word	0x00000000


	//----- nvinfo : EIATTR_FRAME_SIZE
	.align		4
.L_9:
        /*003c*/ 	.byte	0x04, 0x11
        /*003e*/ 	.short	(.L_11 - .L_10)
	.align		4
.L_10:
        /*0040*/ 	.word	index@(_Z10blurSharedPhS_ii)
        /*0044*/ 	.word	0x00000000


	//----- nvinfo : EIATTR_MIN_STACK_SIZE
	.align		4
.L_11:
        /*0048*/ 	.byte	0x04, 0x12
        /*004a*/ 	.short	(.L_13 - .L_12)
	.align		4
.L_12:
        /*004c*/ 	.word	index@(_Z10blurSharedPhS_ii)
        /*0050*/ 	.word	0x00000000


	//----- nvinfo : EIATTR_MIN_STACK_SIZE
	.align		4
.L_13:
        /*0054*/ 	.byte	0x04, 0x12
        /*0056*/ 	.short	(.L_15 - .L_14)
	.align		4
.L_14:
        /*0058*/ 	.word	index@(_Z4blurPhS_ii)
        /*005c*/ 	.word	0x00000000
.L_15:


//--------------------- .nv.compat                --------------------------
	.section	.nv.compat,"",@"SHT_CUDA_COMPAT_INFO"
	.align	4
        /*0000*/ 	.byte	0x02, 0x09, 0x00, 0x00, 0x02, 0x02, 0x01, 0x00, 0x02, 0x05, 0x05, 0x00, 0x03, 0x07, 0x01, 0x01
        /*0010*/ 	.byte	0x02, 0x03, 0x00, 0x00, 0x02, 0x06, 0x01, 0x00, 0x04, 0x0b, 0x08, 0x00, 0x01, 0x00, 0x00, 0x00
        /*0020*/ 	.byte	0x00, 0x00, 0x00, 0x00


//--------------------- .nv.info._Z10blurSharedPhS_ii --------------------------
	.section	.nv.info._Z10blurSharedPhS_ii,"",@"SHT_CUDA_INFO"
	.sectionflags	@""
	.align	4


	//----- nvinfo : EIATTR_CUDA_API_VERSION
	.align		4
        /*0000*/ 	.byte	0x04, 0x37
        /*0002*/ 	.short	(.L_17 - .L_16)
.L_16:
        /*0004*/ 	.word	0x00000082


	//----- nvinfo : EIATTR_KPARAM_INFO
	.align		4
.L_17:
        /*0008*/ 	.byte	0x04, 0x17
        /*000a*/ 	.short	(.L_19 - .L_18)
.L_18:
        /*000c*/ 	.word	0x00000000
        /*0010*/ 	.short	0x0003
        /*0012*/ 	.short	0x0014
        /*0014*/ 	.byte	0x00, 0xf0, 0x11, 0x00


	//----- nvinfo : EIATTR_KPARAM_INFO
	.align		4
.L_19:
        /*0018*/ 	.byte	0x04, 0x17
        /*001a*/ 	.short	(.L_21 - .L_20)
.L_20:
        /*001c*/ 	.word	0x00000000
        /*0020*/ 	.short	0x0002
        /*0022*/ 	.short	0x0010
        /*0024*/ 	.byte	0x00, 0xf0, 0x11, 0x00


	//----- nvinfo : EIATTR_KPARAM_INFO
	.align		4
.L_21:
        /*0028*/ 	.byte	0x04, 0x17
        /*002a*/ 	.short	(.L_23 - .L_22)
.L_22:
        /*002c*/ 	.word	0x00000000
        /*0030*/ 	.short	0x0001
        /*0032*/ 	.short	0x0008
        /*0034*/ 	.byte	0x00, 0xf5, 0x21, 0x00


	//----- nvinfo : EIATTR_KPARAM_INFO
	.align		4
.L_23:
        /*0038*/ 	.byte	0x04, 0x17
        /*003a*/ 	.short	(.L_25 - .L_24)
.L_24:
        /*003c*/ 	.word	0x00000000
        /*0040*/ 	.short	0x0000
        /*0042*/ 	.short	0x0000
        /*0044*/ 	.byte	0x00, 0xf5, 0x21, 0x00


	//----- nvinfo : EIATTR_SPARSE_MMA_MASK
	.align		4
.L_25:
        /*0048*/ 	.byte	0x03, 0x50
        /*004a*/ 	.short	0x0000


	//----- nvinfo : EIATTR_MAXREG_COUNT
	.align		4
        /*004c*/ 	.byte	0x03, 0x1b
        /*004e*/ 	.short	0x00ff


	//----- nvinfo : EIATTR_NUM_BARRIERS
	.align		4
        /*0050*/ 	.byte	0x02, 0x4c
        /*0052*/ 	.byte	0x01
	.zero		1


	//----- nvinfo : EIATTR_MERCURY_ISA_VERSION
	.align		4
        /*0054*/ 	.byte	0x03, 0x5f
        /*0056*/ 	.short	0x0101


	//----- nvinfo : EIATTR_VRC_CTA_INIT_COUNT
	.align		4
        /*0058*/ 	.byte	0x02, 0x4a
	.zero		1
	.zero		1


	//----- nvinfo : EIATTR_EXIT_INSTR_OFFSETS
	.align		4
        /*005c*/ 	.byte	0x04, 0x1c
        /*005e*/ 	.short	(.L_27 - .L_26)


	//   ....[0]....
.L_26:
        /*0060*/ 	.word	0x000000e0


	//   ....[1]....
        /*0064*/ 	.word	0x000002e0


	//   ....[2]....
        /*0068*/ 	.word	0x00000900


	//----- nvinfo : EIATTR_CRS_STACK_SIZE
	.align		4
.L_27:
        /*006c*/ 	.byte	0x04, 0x1e
        /*006e*/ 	.short	(.L_29 - .L_28)
.L_28:
        /*0070*/ 	.word	0x00000000


	//----- nvinfo : EIATTR_CBANK_PARAM_SIZE
	.align		4
.L_29:
        /*0074*/ 	.byte	0x03, 0x19
        /*0076*/ 	.short	0x0018


	//----- nvinfo : EIATTR_PARAM_CBANK
	.align		4
        /*0078*/ 	.byte	0x04, 0x0a
        /*007a*/ 	.short	(.L_31 - .L_30)
	.align		4
.L_30:
        /*007c*/ 	.word	index@(.nv.constant0._Z10blurSharedPhS_ii)
        /*0080*/ 	.short	0x0380
        /*0082*/ 	.short	0x0018


	//----- nvinfo : EIATTR_SW_WAR
	.align		4
.L_31:
        /*0084*/ 	.byte	0x04, 0x36
        /*0086*/ 	.short	(.L_33 - .L_32)
.L_32:
        /*0088*/ 	.word	0x00000008
.L_33:


//--------------------- .nv.info._Z4blurPhS_ii    --------------------------
	.section	.nv.info._Z4blurPhS_ii,"",@"SHT_CUDA_INFO"
	.sectionflags	@""
	.align	4


	//----- nvinfo : EIATTR_CUDA_API_VERSION
	.align		4
        /*0000*/ 	.byte	0x04, 0x37
        /*0002*/ 	.short	(.L_35 - .L_34)
.L_34:
        /*0004*/ 	.word	0x00000082


	//----- nvinfo : EIATTR_KPARAM_INFO
	.align		4
.L_35:
        /*0008*/ 	.byte	0x04, 0x17
        /*000a*/ 	.short	(.L_37 - .L_36)
.L_36:
        /*000c*/ 	.word	0x00000000
        /*0010*/ 	.short	0x0003
        /*0012*/ 	.short	0x0014
        /*0014*/ 	.byte	0x00, 0xf0, 0x11, 0x00


	//----- nvinfo : EIATTR_KPARAM_INFO
	.align		4
.L_37:
        /*0018*/ 	.byte	0x04, 0x17
        /*001a*/ 	.short	(.L_39 - .L_38)
.L_38:
        /*001c*/ 	.word	0x00000000
        /*0020*/ 	.short	0x0002
        /*0022*/ 	.short	0x0010
        /*0024*/ 	.byte	0x00, 0xf0, 0x11, 0x00


	//----- nvinfo : EIATTR_KPARAM_INFO
	.align		4
.L_39:
        /*0028*/ 	.byte	0x04, 0x17
        /*002a*/ 	.short	(.L_41 - .L_40)
.L_40:
        /*002c*/ 	.word	0x00000000
        /*0030*/ 	.short	0x0001
        /*0032*/ 	.short	0x0008
        /*0034*/ 	.byte	0x00, 0xf5, 0x21, 0x00


	//----- nvinfo : EIATTR_KPARAM_INFO
	.align		4
.L_41:
        /*0038*/ 	.byte	0x04, 0x17
        /*003a*/ 	.short	(.L_43 - .L_42)
.L_42:
        /*003c*/ 	.word	0x00000000
        /*0040*/ 	.short	0x0000
        /*0042*/ 	.short	0x0000
        /*0044*/ 	.byte	0x00, 0xf5, 0x21, 0x00


	//----- nvinfo : EIATTR_SPARSE_MMA_MASK
	.align		4
.L_43:
        /*0048*/ 	.byte	0x03, 0x50
        /*004a*/ 	.short	0x0000


	//----- nvinfo : EIATTR_MAXREG_COUNT
	.align		4
        /*004c*/ 	.byte	0x03, 0x1b
        /*004e*/ 	.short	0x00ff


	//----- nvinfo : EIATTR_MERCURY_ISA_VERSION
	.align		4
        /*0050*/ 	.byte	0x03, 0x5f
        /*0052*/ 	.short	0x0101


	//----- nvinfo : EIATTR_VRC_CTA_INIT_COUNT
	.align		4
        /*0054*/ 	.byte	0x02, 0x4a
	.zero		1
	.zero		1


	//----- nvinfo : EIATTR_EXIT_INSTR_OFFSETS
	.align		4
        /*0058*/ 	.byte	0x04, 0x1c
        /*005a*/ 	.short	(.L_45 - .L_44)


	//   ....[0]....
.L_44:
        /*005c*/ 	.word	0x000000c0


	//   ....[1]....
        /*0060*/ 	.word	0x00000a50


	//----- nvinfo : EIATTR_CRS_STACK_SIZE
	.align		4
.L_45:
        /*0064*/ 	.byte	0x04, 0x1e
        /*0066*/ 	.short	(.L_47 - .L_46)
.L_46:
        /*0068*/ 	.word	0x00000000


	//----- nvinfo : EIATTR_CBANK_PARAM_SIZE
	.align		4
.L_47:
        /*006c*/ 	.byte	0x03, 0x19
        /*006e*/ 	.short	0x0018


	//----- nvinfo : EIATTR_PARAM_CBANK
	.align		4
        /*0070*/ 	.byte	0x04, 0x0a
        /*0072*/ 	.short	(.L_49 - .L_48)
	.align		4
.L_48:
        /*0074*/ 	.word	index@(.nv.constant0._Z4blurPhS_ii)
        /*0078*/ 	.short	0x0380
        /*007a*/ 	.short	0x0018


	//----- nvinfo : EIATTR_SW_WAR
	.align		4
.L_49:
        /*007c*/ 	.byte	0x04, 0x36
        /*007e*/ 	.short	(.L_51 - .L_50)
.L_50:
        /*0080*/ 	.word	0x00000008
.L_51:


//--------------------- .nv.callgraph             --------------------------
	.section	.nv.callgraph,"",@"SHT_CUDA_CALLGRAPH"
	.align	4
	.sectionentsize	8
	.align		4
        /*0000*/ 	.word	0x00000000
	.align		4
        /*0004*/ 	.word	0xffffffff
	.align		4
        /*0008*/ 	.word	0x00000000
	.align		4
        /*000c*/ 	.word	0xfffffffe
	.align		4
        /*0010*/ 	.word	0x00000000
	.align		4
        /*0014*/ 	.word	0xfffffffd
	.align		4
        /*0018*/ 	.word	0x00000000
	.align		4
        /*001c*/ 	.word	0xfffffffc


//--------------------- .text._Z10blurSharedPhS_ii --------------------------
	.section	.text._Z10blurSharedPhS_ii,"ax",@progbits
	.align	128
        .global         _Z10blurSharedPhS_ii
        .type           _Z10blurSharedPhS_ii,@function
        .size           _Z10blurSharedPhS_ii,(.L_x_2 - _Z10blurSharedPhS_ii)
        .other          _Z10blurSharedPhS_ii,@"STO_CUDA_ENTRY STV_DEFAULT"
_Z10blurSharedPhS_ii:
.text._Z10blurSharedPhS_ii:
[----:B------:R-:W-:Y:S01]  /*0000*/  LDC R1, c[0x0][0x37c] ;  /* 0x0000df00ff017b82 */ /* 0x000fe20000000800 */
[----:B------:R-:W0:Y:S07]  /*0010*/  S2R R7, SR_TID.X ;  /* 0x0000000000077919 */ /* 0x000e2e0000002100 */
[----:B------:R-:W1:Y:S01]  /*0020*/  LDC R8, c[0x0][0x360] ;  /* 0x0000d800ff087b82 */ /* 0x000e620000000800 */
[----:B------:R-:W2:Y:S01]  /*0030*/  LDCU.64 UR6, c[0x0][0x390] ;  /* 0x00007200ff0677ac */ /* 0x000ea20008000a00 */
[----:B------:R-:W3:Y:S06]  /*0040*/  S2R R0, SR_TID.Y ;  /* 0x0000000000007919 */ /* 0x000eec0000002200 */
[----:B------:R-:W4:Y:S08]  /*0050*/  LDC R17, c[0x0][0x364] ;  /* 0x0000d900ff117b82 */ /* 0x000f300000000800 */
[----:B------:R-:W0:Y:S08]  /*0060*/  S2UR UR4, SR_CTAID.X ;  /* 0x00000000000479c3 */ /* 0x000e300000002500 */
[----:B------:R-:W3:Y:S01]  /*0070*/  S2UR UR5, SR_CTAID.Y ;  /* 0x00000000000579c3 */ /* 0x000ee20000002600 */
[----:B-1----:R-:W-:-:S02]  /*0080*/  VIADD R2, R8, 0xfffffffe ;  /* 0xfffffffe08027836 */ /* 0x002fc40000000000 */
[----:B----4-:R-:W-:Y:S02]  /*0090*/  VIADD R3, R17, 0xfffffffe ;  /* 0xfffffffe11037836 */ /* 0x010fe40000000000 */
[----:B0-----:R-:W-:-:S05]  /*00a0*/  IMAD R4, R2, UR4, R7 ;  /* 0x0000000402047c24 */ /* 0x001fca000f8e0207 */
[----:B--2---:R-:W-:Y:S01]  /*00b0*/  ISETP.GT.AND P0, PT, R4, UR6, PT ;  /* 0x0000000604007c0c */ /* 0x004fe2000bf04270 */
[----:B---3--:R-:W-:-:S05]  /*00c0*/  IMAD R3, R3, UR5, R0 ;  /* 0x0000000503037c24 */ /* 0x008fca000f8e0200 */
[----:B------:R-:W-:-:S13]  /*00d0*/  ISETP.GT.OR P0, PT, R3, UR7, P0 ;  /* 0x0000000703007c0c */ /* 0x000fda0008704670 */
[----:B------:R-:W-:Y:S05]  /*00e0*/  @P0 EXIT ;  /* 0x000000000000094d */ /* 0x000fea0003800000 */
[C---:B------:R-:W-:Y:S01]  /*00f0*/  VIMNMX R2, PT, PT, R3.reuse, R4, PT ;  /* 0x0000000403027248 */ /* 0x040fe20003fe0100 */
[----:B------:R-:W0:Y:S03]  /*0100*/  LDCU.64 UR4, c[0x0][0x358] ;  /* 0x00006b00ff0477ac */ /* 0x000e260008000a00 */
[----:B------:R-:W-:Y:S01]  /*0110*/  ISETP.GE.AND P1, PT, R2, 0x1, PT ;  /* 0x000000010200780c */ /* 0x000fe20003f26270 */
[----:B------:R-:W-:Y:S02]  /*0120*/  VIADD R2, R3, 0xffffffff ;  /* 0xffffffff03027836 */ /* 0x000fe40000000000 */
[----:B------:R-:W-:-:S10]  /*0130*/  VIADD R3, R4, 0xffffffff ;  /* 0xffffffff04037836 */ /* 0x000fd40000000000 */
[----:B------:R-:W1:Y:S01]  /*0140*/  @P1 LDC.64 R10, c[0x0][0x380] ;  /* 0x0000e000ff0a1b82 */ /* 0x000e620000000a00 */
[----:B------:R-:W-:-:S04]  /*0150*/  @P1 IMAD R4, R2, UR6, R3 ;  /* 0x0000000602041c24 */ /* 0x000fc8000f8e0203 */
[----:B------:R-:W-:-:S05]  /*0160*/  @P1 IMAD R5, R4, 0x3, RZ ;  /* 0x0000000304051824 */ /* 0x000fca00078e02ff */
[----:B-1----:R-:W-:-:S04]  /*0170*/  @P1 IADD3 R4, P0, PT, R5, R10, RZ ;  /* 0x0000000a05041210 */ /* 0x002fc80007f1e0ff */
[----:B------:R-:W-:-:S05]  /*0180*/  @P1 LEA.HI.X.SX32 R5, R5, R11, 0x1, P0 ;  /* 0x0000000b05051211 */ /* 0x000fca00000f0eff */
[----:B0-----:R-:W2:Y:S04]  /*0190*/  @P1 LDG.E.U8 R11, desc[UR4][R4.64] ;  /* 0x00000004040b1981 */ /* 0x001ea8000c1e1100 */
[----:B------:R-:W3:Y:S04]  /*01a0*/  @P1 LDG.E.U8 R13, desc[UR4][R4.64+0x1] ;  /* 0x00000104040d1981 */ /* 0x000ee8000c1e1100 */
[----:B------:R-:W4:Y:S01]  /*01b0*/  @P1 LDG.E.U8 R15, desc[UR4][R4.64+0x2] ;  /* 0x00000204040f1981 */ /* 0x000f22000c1e1100 */
[----:B------:R-:W-:Y:S01]  /*01c0*/  MOV R6, 0x400 ;  /* 0x0000040000067802 */ /* 0x000fe20000000f00 */
[----:B------:R-:W-:Y:S01]  /*01d0*/  VIADD R17, R17, 0xffffffff ;  /* 0xffffffff11117836 */ /* 0x000fe20000000000 */
[----:B------:R-:W-:Y:S01]  /*01e0*/  ISETP.NE.AND P0, PT, R0, RZ, PT ;  /* 0x000000ff0000720c */ /* 0x000fe20003f05270 */
[----:B------:R-:W0:Y:S01]  /*01f0*/  S2R R9, SR_CgaCtaId ;  /* 0x0000000000097919 */ /* 0x000e220000008800 */
[----:B------:R-:W-:-:S02]  /*0200*/  IADD3 R8, PT, PT, R8, -0x1, RZ ;  /* 0xffffffff08087810 */ /* 0x000fc40007ffe0ff */
[----:B------:R-:W-:-:S04]  /*0210*/  ISETP.EQ.OR P0, PT, R7, RZ, !P0 ;  /* 0x000000ff0700720c */ /* 0x000fc80004702670 */
[----:B------:R-:W-:-:S04]  /*0220*/  ISETP.GE.U32.OR P0, PT, R0, R17, P0 ;  /* 0x000000110000720c */ /* 0x000fc80000706470 */
[----:B------:R-:W-:Y:S02]  /*0230*/  ISETP.GE.U32.OR P0, PT, R7, R8, P0 ;  /* 0x000000080700720c */ /* 0x000fe40000706470 */
[----:B0-----:R-:W-:-:S05]  /*0240*/  LEA R9, R9, R6, 0x18 ;  /* 0x0000000609097211 */ /* 0x001fca00078ec0ff */
[----:B------:R-:W-:-:S04]  /*0250*/  IMAD R6, R0, 0x60, R9 ;  /* 0x0000006000067824 */ /* 0x000fc800078e0209 */
[----:B------:R-:W-:-:S05]  /*0260*/  IMAD R6, R7, 0x3, R6 ;  /* 0x0000000307067824 */ /* 0x000fca00078e0206 */
[----:B--2---:R0:W-:Y:S04]  /*0270*/  @P1 STS.U8 [R6], R11 ;  /* 0x0000000b06001388 */ /* 0x0041e80000000000 */
[----:B---3--:R0:W-:Y:S04]  /*0280*/  @P1 STS.U8 [R6+0x1], R13 ;  /* 0x0000010d06001388 */ /* 0x0081e80000000000 */
[----:B----4-:R0:W-:Y:S04]  /*0290*/  @P1 STS.U8 [R6+0x2], R15 ;  /* 0x0000020f06001388 */ /* 0x0101e80000000000 */
[----:B------:R0:W-:Y:S04]  /*02a0*/  @!P1 STS.U8 [R6], RZ ;  /* 0x000000ff06009388 */ /* 0x0001e80000000000 */
[----:B------:R0:W-:Y:S04]  /*02b0*/  @!P1 STS.U8 [R6+0x1], RZ ;  /* 0x000001ff06009388 */ /* 0x0001e80000000000 */
[----:B------:R0:W-:Y:S01]  /*02c0*/  @!P1 STS.U8 [R6+0x2], RZ ;  /* 0x000002ff06009388 */ /* 0x0001e20000000000 */
[----:B------:R-:W-:Y:S06]  /*02d0*/  BAR.SYNC.DEFER_BLOCKING 0x0 ;  /* 0x0000000000007b1d */ /* 0x000fec0000010000 */
[----:B------:R-:W-:Y:S05]  /*02e0*/  @P0 EXIT ;  /* 0x000000000000094d */ /* 0x000fea0003800000 */
[C---:B------:R-:W-:Y:S01]  /*02f0*/  VIADD R4, R7.reuse, 0xffffffff ;  /* 0xffffffff07047836 */ /* 0x040fe20000000000 */
[C---:B------:R-:W-:Y:S01]  /*0300*/  ISETP.GT.AND P2, PT, R7.reuse, UR6, PT ;  /* 0x0000000607007c0c */ /* 0x040fe2000bf44270 */
[----:B------:R-:W-:Y:S01]  /*0310*/  VIADD R12, R0, 0xffffffff ;  /* 0xffffffff000c7836 */ /* 0x000fe20000000000 */
[----:B------:R-:W-:Y:S01]  /*0320*/  ISETP.GE.AND P1, PT, R7, UR6, PT ;  /* 0x0000000607007c0c */ /* 0x000fe2000bf26270 */
[----:B------:R-:W-:Y:S01]  /*0330*/  IMAD.MOV.U32 R8, RZ, RZ, RZ ;  /* 0x000000ffff087224 */ /* 0x000fe200078e00ff */
[----:B------:R-:W-:Y:S02]  /*0340*/  ISETP.GT.AND P0, PT, R4, UR6, PT ;  /* 0x0000000604007c0c */ /* 0x000fe4000bf04270 */
[----:B------:R-:W-:Y:S02]  /*0350*/  CS2R R4, SRZ ;  /* 0x0000000000047805 */ /* 0x000fe4000001ff00 */
[C---:B------:R-:W-:Y:S01]  /*0360*/  ISETP.GT.OR P4, PT, R12.reuse, UR7, P2 ;  /* 0x000000070c007c0c */ /* 0x040fe20009784670 */
[----:B------:R-:W-:Y:S01]  /*0370*/  IMAD.MOV.U32 R7, RZ, RZ, RZ ;  /* 0x000000ffff077224 */ /* 0x000fe200078e00ff */
[----:B------:R-:W-:Y:S01]  /*0380*/  ISETP.GT.OR P5, PT, R12, UR7, P0 ;  /* 0x000000070c007c0c */ /* 0x000fe200087a4670 */
[----:B------:R-:W-:Y:S01]  /*0390*/  IMAD R2, R2, UR6, R3 ;  /* 0x0000000602027c24 */ /* 0x000fe2000f8e0203 */
[----:B------:R-:W-:-:S02]  /*03a0*/  ISETP.GT.OR P3, PT, R12, UR7, P1 ;  /* 0x000000070c007c0c */ /* 0x000fc40008f64670 */
[----:B------:R-:W-:Y:S01]  /*03b0*/  ISETP.GT.OR P6, PT, R0, UR7, P0 ;  /* 0x0000000700007c0c */ /* 0x000fe200087c4670 */
[----:B------:R-:W-:Y:S01]  /*03c0*/  IMAD R3, R2, 0x3, RZ ;  /* 0x0000000302037824 */ /* 0x000fe200078e02ff */
[----:B------:R-:W-:-:S05]  /*03d0*/  ISETP.GE.OR P0, PT, R0, UR7, P0 ;  /* 0x0000000700007c0c */ /* 0x000fca0008706670 */
[----:B------:R-:W-:Y:S02]  /*03e0*/  @!P4 LDS.U8 R9, [R6+-0x60] ;  /* 0xffffa0000609c984 */ /* 0x000fe40000000000 */
[----:B------:R-:W-:Y:S02]  /*03f0*/  @!P5 IMAD.MOV.U32 R7, RZ, RZ, 0x1 ;  /* 0x00000001ff07d424 */ /* 0x000fe400078e00ff */
[----:B------:R-:W1:Y:S02]  /*0400*/  @!P5 LDS.U8 R8, [R6+-0x63] ;  /* 0xffff9d000608d984 */ /* 0x000e640000000000 */
[----:B------:R-:W-:Y:S02]  /*0410*/  @!P4 VIADD R7, R7, 0x1 ;  /* 0x000000010707c836 */ /* 0x000fe40000000000 */
[----:B------:R-:W-:Y:S02]  /*0420*/  @!P4 LDS.U8 R10, [R6+-0x5f] ;  /* 0xffffa100060ac984 */ /* 0x000fe40000000000 */
[----:B------:R-:W-:-:S02]  /*0430*/  @!P3 VIADD R7, R7, 0x1 ;  /* 0x000000010707b836 */ /* 0x000fc40000000000 */
[----:B------:R-:W2:Y:S03]  /*0440*/  @!P5 LDS.U8 R5, [R6+-0x62] ;  /* 0xffff9e000605d984 */ /* 0x000ea60000000000 */
[----:B------:R-:W-:Y:S01]  /*0450*/  @!P6 IADD3 R7, PT, PT, R7, 0x1, RZ ;  /* 0x000000010707e810 */ /* 0x000fe20007ffe0ff */
[----:B0-----:R-:W-:Y:S04]  /*0460*/  @!P4 LDS.U8 R11, [R6+-0x5e] ;  /* 0xffffa200060bc984 */ /* 0x001fe80000000000 */
[----:B------:R-:W0:Y:S01]  /*0470*/  @!P5 LDS.U8 R4, [R6+-0x61] ;  /* 0xffff9f000604d984 */ /* 0x000e220000000000 */
[C---:B------:R-:W-:Y:S02]  /*0480*/  ISETP.GT.OR P5, PT, R0.reuse, UR7, P2 ;  /* 0x0000000700007c0c */ /* 0x040fe400097a4670 */
[----:B------:R-:W-:Y:S01]  /*0490*/  ISETP.GE.OR P2, PT, R0, UR7, P2 ;  /* 0x0000000700007c0c */ /* 0x000fe20009746670 */
[----:B------:R-:W3:Y:S04]  /*04a0*/  @!P3 LDS.U8 R15, [R6+-0x5d] ;  /* 0xffffa300060fb984 */ /* 0x000ee80000000000 */
[----:B------:R-:W4:Y:S04]  /*04b0*/  @!P6 LDS.U8 R13, [R6+-0x3] ;  /* 0xfffffd00060de984 */ /* 0x000f280000000000 */
[----:B------:R-:W5:Y:S02]  /*04c0*/  @!P3 LDS.U8 R12, [R6+-0x5c] ;  /* 0xffffa400060cb984 */ /* 0x000f640000000000 */
[----:B------:R-:W-:-:S02]  /*04d0*/  @!P5 VIADD R7, R7, 0x1 ;  /* 0x000000010707d836 */ /* 0x000fc40000000000 */
[----:B------:R-:W5:Y:S04]  /*04e0*/  @!P3 LDS.U8 R17, [R6+-0x5b] ;  /* 0xffffa5000611b984 */ /* 0x000f680000000000 */
[----:B------:R-:W-:Y:S01]  /*04f0*/  @!P5 LDS.U8 R19, [R6+0x2] ;  /* 0x000002000613d984 */ /* 0x000fe20000000000 */
[----:B-1----:R-:W-:-:S03]  /*0500*/  @!P4 IADD3 R8, PT, PT, R8, R9, RZ ;  /* 0x000000090808c210 */ /* 0x002fc60007ffe0ff */
[----:B------:R-:W-:Y:S04]  /*0510*/  @!P0 LDS.U8 R25, [R6+0x5d] ;  /* 0x00005d0006198984 */ /* 0x000fe80000000000 */
[----:B------:R-:W1:Y:S01]  /*0520*/  @!P5 LDS.U8 R9, [R6] ;  /* 0x000000000609d984 */ /* 0x000e620000000000 */
[----:B--2---:R-:W-:-:S03]  /*0530*/  @!P4 IMAD.IADD R5, R5, 0x1, R10 ;  /* 0x000000010505c824 */ /* 0x004fc600078e020a */
[----:B------:R-:W-:Y:S04]  /*0540*/  @!P2 LDS.U8 R29, [R6+0x60] ;  /* 0x00006000061da984 */ /* 0x000fe80000000000 */
[----:B------:R-:W2:Y:S01]  /*0550*/  @!P6 LDS.U8 R10, [R6+-0x2] ;  /* 0xfffffe00060ae984 */ /* 0x000ea20000000000 */
[----:B0-----:R-:W-:Y:S01]  /*0560*/  @!P4 IMAD.IADD R4, R4, 0x1, R11 ;  /* 0x000000010404c824 */ /* 0x001fe200078e020b */
[C---:B------:R-:W-:Y:S02]  /*0570*/  ISETP.GT.OR P4, PT, R0.reuse, UR7, P1 ;  /* 0x0000000700007c0c */ /* 0x040fe40008f84670 */
[----:B------:R-:W0:Y:S01]  /*0580*/  @!P6 LDS.U8 R11, [R6+-0x1] ;  /* 0xffffff00060be984 */ /* 0x000e220000000000 */
[----:B------:R-:W-:Y:S02]  /*0590*/  ISETP.GE.OR P1, PT, R0, UR7, P1 ;  /* 0x0000000700007c0c */ /* 0x000fe40008f26670 */
[----:B---3--:R-:W-:Y:S01]  /*05a0*/  @!P3 IADD3 R8, PT, PT, R8, R15, RZ ;  /* 0x0000000f0808b210 */ /* 0x008fe20007ffe0ff */
[----:B------:R-:W3:Y:S04]  /*05b0*/  @!P5 LDS.U8 R0, [R6+0x1] ;  /* 0x000001000600d984 */ /* 0x000ee80000000000 */
[----:B------:R-:W-:Y:S01]  /*05c0*/  @!P0 LDS.U8 R16, [R6+0x5e] ;  /* 0x00005e0006108984 */ /* 0x000fe20000000000 */
[----:B----4-:R-:W-:-:S02]  /*05d0*/  @!P6 IMAD.IADD R8, R8, 0x1, R13 ;  /* 0x000000010808e824 */ /* 0x010fc400078e020d */
[----:B-----5:R-:W-:Y:S01]  /*05e0*/  @!P3 IMAD.IADD R5, R5, 0x1, R12 ;  /* 0x000000010505b824 */ /* 0x020fe200078e020c */
[----:B------:R-:W4:Y:S01]  /*05f0*/  @!P4 LDS.U8 R21, [R6+0x3] ;  /* 0x000003000615c984 */ /* 0x000f220000000000 */
[----:B------:R-:W-:Y:S02]  /*0600*/  @!P4 VIADD R7, R7, 0x1 ;  /* 0x000000010707c836 */ /* 0x000fe40000000000 */
[----:B------:R-:W-:Y:S01]  /*0610*/  @!P3 IMAD.IADD R4, R4, 0x1, R17 ;  /* 0x000000010404b824 */ /* 0x000fe200078e0211 */
[----:B------:R-:W5:Y:S01]  /*0620*/  @!P4 LDS.U8 R23, [R6+0x5] ;  /* 0x000005000617c984 */ /* 0x000f620000000000 */
[----:B------:R-:W-:-:S03]  /*0630*/  @!P0 VIADD R7, R7, 0x1 ;  /* 0x0000000107078836 */ /* 0x000fc60000000000 */
[----:B------:R-:W5:Y:S01]  /*0640*/  @!P4 LDS.U8 R14, [R6+0x4] ;  /* 0x00000400060ec984 */ /* 0x000f620000000000 */
[----:B------:R-:W-:-:S03]  /*0650*/  @!P2 VIADD R7, R7, 0x1 ;  /* 0x000000010707a836 */ /* 0x000fc60000000000 */
[----:B------:R-:W5:Y:S02]  /*0660*/  @!P0 LDS.U8 R27, [R6+0x5f] ;  /* 0x00005f00061b8984 */ /* 0x000f640000000000 */
[----:B------:R-:W-:Y:S01]  /*0670*/  @!P1 IADD3 R7, PT, PT, R7, 0x1, RZ ;  /* 0x0000000107079810 */ /* 0x000fe20007ffe0ff */
[----:B-1----:R-:W-:Y:S01]  /*0680*/  @!P5 IMAD.IADD R8, R8, 0x1, R9 ;  /* 0x000000010808d824 */ /* 0x002fe200078e0209 */
[----:B------:R-:W1:Y:S04]  /*0690*/  @!P1 LDS.U8 R20, [R6+0x63] ;  /* 0x0000630006149984 */ /* 0x000e680000000000 */
[----:B------:R-:W1:Y:S01]  /*06a0*/  @!P2 LDS.U8 R18, [R6+0x61] ;  /* 0x000061000612a984 */ /* 0x000e620000000000 */
[----:B--2---:R-:W-:-:S03]  /*06b0*/  @!P6 IMAD.IADD R5, R5, 0x1, R10 ;  /* 0x000000010505e824 */ /* 0x004fc600078e020a */
[----:B------:R-:W2:Y:S04]  /*06c0*/  @!P2 LDS.U8 R15, [R6+0x62] ;  /* 0x00006200060fa984 */ /* 0x000ea80000000000 */
[----:B------:R-:W2:Y:S01]  /*06d0*/  @!P1 LDS.U8 R22, [R6+0x64] ;  /* 0x0000640006169984 */ /* 0x000ea20000000000 */
[----:B0-----:R-:W-:Y:S01]  /*06e0*/  @!P6 IMAD.IADD R4, R4, 0x1, R11 ;  /* 0x000000010404e824 */ /* 0x001fe200078e020b */
[----:B------:R-:W-:Y:S02]  /*06f0*/  LOP3.LUT R11, R7, 0xffff, RZ, 0xc0, !PT ;  /* 0x0000ffff070b7812 */ /* 0x000fe400078ec0ff */
[----:B------:R-:W0:Y:S01]  /*0700*/  @!P1 LDS.U8 R24, [R6+0x65] ;  /* 0x0000650006189984 */ /* 0x000e220000000000 */
[----:B------:R-:W-:Y:S01]  /*0710*/  @!P5 IMAD.IADD R4, R4, 0x1, R19 ;  /* 0x000000010404d824 */ /* 0x000fe200078e0213 */
[----:B---3--:R-:W-:Y:S01]  /*0720*/  @!P5 IADD3 R5, PT, PT, R5, R0, RZ ;  /* 0x000000000505d210 */ /* 0x008fe20007ffe0ff */
[----:B----4-:R-:W-:-:S04]  /*0730*/  @!P4 IMAD.IADD R8, R8, 0x1, R21 ;  /* 0x000000010808c824 */ /* 0x010fc800078e0215 */
[----:B------:R-:W-:Y:S01]  /*0740*/  @!P0 IMAD.IADD R8, R8, 0x1, R25 ;  /* 0x0000000108088824 */ /* 0x000fe200078e0219 */
[----:B-----5:R-:W-:Y:S01]  /*0750*/  @!P4 IADD3 R4, PT, PT, R4, R23, RZ ;  /* 0x000000170404c210 */ /* 0x020fe20007ffe0ff */
[----:B------:R-:W-:-:S03]  /*0760*/  @!P4 IMAD.IADD R5, R5, 0x1, R14 ;  /* 0x000000010505c824 */ /* 0x000fc600078e020e */
[----:B------:R-:W-:Y:S01]  /*0770*/  @!P2 IADD3 R8, PT, PT, R8, R29, RZ ;  /* 0x0000001d0808a210 */ /* 0x000fe20007ffe0ff */
[----:B------:R-:W-:Y:S02]  /*0780*/  @!P0 IMAD.IADD R5, R5, 0x1, R16 ;  /* 0x0000000105058824 */ /* 0x000fe400078e0210 */
[----:B------:R-:W-:Y:S02]  /*0790*/  @!P0 IMAD.IADD R4, R4, 0x1, R27 ;  /* 0x0000000104048824 */ /* 0x000fe400078e021b */
[----:B-1----:R-:W-:Y:S02]  /*07a0*/  @!P1 IMAD.IADD R8, R8, 0x1, R20 ;  /* 0x0000000108089824 */ /* 0x002fe400078e0214 */
[----:B------:R-:W-:-:S03]  /*07b0*/  @!P2 IMAD.IADD R5, R5, 0x1, R18 ;  /* 0x000000010505a824 */ /* 0x000fc600078e0212 */
[----:B------:R-:W-:Y:S02]  /*07c0*/  LOP3.LUT R10, R8, 0xffff, RZ, 0xc0, !PT ;  /* 0x0000ffff080a7812 */ /* 0x000fe400078ec0ff */
[----:B------:R-:W-:Y:S01]  /*07d0*/  MOV R8, 0x820 ;  /* 0x0000082000087802 */ /* 0x000fe20000000f00 */
[----:B--2---:R-:W-:Y:S02]  /*07e0*/  @!P2 IMAD.IADD R4, R4, 0x1, R15 ;  /* 0x000000010404a824 */ /* 0x004fe400078e020f */
[----:B------:R-:W-:Y:S02]  /*07f0*/  @!P1 IMAD.IADD R5, R5, 0x1, R22 ;  /* 0x0000000105059824 */ /* 0x000fe400078e0216 */
[----:B0-----:R-:W-:-:S07]  /*0800*/  @!P1 IMAD.IADD R4, R4, 0x1, R24 ;  /* 0x0000000104049824 */ /* 0x001fce00078e0218 */
[----:B------:R-:W-:Y:S05]  /*0810*/  CALL.REL.NOINC `($__internal_0_$__cuda_sm20_div_u16) ;  /* 0x00000000003c7944 */ /* 0x000fea0003c00000 */
[----:B------:R-:W0:Y:S01]  /*0820*/  LDCU.64 UR6, c[0x0][0x388] ;  /* 0x00007100ff0677ac */ /* 0x000e220008000a00 */
[----:B------:R-:W-:Y:S02]  /*0830*/  LOP3.LUT R10, R5, 0xffff, RZ, 0xc0, !PT ;  /* 0x0000ffff050a7812 */ /* 0x000fe400078ec0ff */
[----:B------:R-:W-:Y:S02]  /*0840*/  LOP3.LUT R11, R7, 0xffff, RZ, 0xc0, !PT ;  /* 0x0000ffff070b7812 */ /* 0x000fe400078ec0ff */
[----:B------:R-:W-:Y:S02]  /*0850*/  MOV R8, 0x8a0 ;  /* 0x000008a000087802 */ /* 0x000fe40000000f00 */
[----:B0-----:R-:W-:-:S04]  /*0860*/  IADD3 R2, P0, PT, R3, UR6, RZ ;  /* 0x0000000603027c10 */ /* 0x001fc8000ff1e0ff */
[----:B------:R-:W-:-:S05]  /*0870*/  LEA.HI.X.SX32 R3, R3, UR7, 0x1, P0 ;  /* 0x0000000703037c11 */ /* 0x000fca00080f0eff */
[----:B------:R0:W-:Y:S04]  /*0880*/  STG.E.U8 desc[UR4][R2.64], R13 ;  /* 0x0000000d02007986 */ /* 0x0001e8000c101104 */
[----:B0-----:R-:W-:Y:S05]  /*0890*/  CALL.REL.NOINC `($__internal_0_$__cuda_sm20_div_u16) ;  /* 0x00000000001c7944 */ /* 0x001fea0003c00000 */
[----:B------:R0:W-:Y:S01]  /*08a0*/  STG.E.U8 desc[UR4][R2.64+0x1], R13 ;  /* 0x0000010d02007986 */ /* 0x0001e2000c101104 */
[----:B------:R-:W-:Y:S02]  /*08b0*/  LOP3.LUT R10, R4, 0xffff, RZ, 0xc0, !PT ;  /* 0x0000ffff040a7812 */ /* 0x000fe400078ec0ff */
[----:B------:R-:W-:Y:S02]  /*08c0*/  LOP3.LUT R11, R7, 0xffff, RZ, 0xc0, !PT ;  /* 0x0000ffff070b7812 */ /* 0x000fe400078ec0ff */
[----:B------:R-:W-:-:S07]  /*08d0*/  MOV R8, 0x8f0 ;  /* 0x000008f000087802 */ /* 0x000fce0000000f00 */
[----:B0-----:R-:W-:Y:S05]  /*08e0*/  CALL.REL.NOINC `($__internal_0_$__cuda_sm20_div_u16) ;  /* 0x0000000000087944 */ /* 0x001fea0003c00000 */
[----:B------:R-:W-:Y:S01]  /*08f0*/  STG.E.U8 desc[UR4][R2.64+0x2], R13 ;  /* 0x0000020d02007986 */ /* 0x000fe2000c101104 */
[----:B------:R-:W-:Y:S05]  /*0900*/  EXIT ;  /* 0x000000000000794d */ /* 0x000fea0003800000 */
        .weak           $__internal_0_$__cuda_sm20_div_u16
        .type           $__internal_0_$__cuda_sm20_div_u16,@function
        .size           $__internal_0_$__cuda_sm20_div_u16,(.L_x_2 - $__internal_0_$__cuda_sm20_div_u16)
$__internal_0_$__cuda_sm20_div_u16:
[----:B------:R-:W0:Y:S01]  /*0910*/  I2F.U16 R0, R11 ;  /* 0x0000000b00007306 */ /* 0x000e220000101000 */
[----:B------:R-:W-:Y:S01]  /*0920*/  IMAD.MOV.U32 R6, RZ, RZ, 0x4b800000 ;  /* 0x4b800000ff067424 */ /* 0x000fe200078e00ff */
[C---:B0-----:R-:W-:Y:S02]  /*0930*/  FSETP.GEU.AND P1, PT, |R0|.reuse, 1.175494350822287508e-38, PT ;  /* 0x008000000000780b */ /* 0x041fe40003f2e200 */
[----:B------:R-:W-:Y:S02]  /*0940*/  FSETP.GT.AND P0, PT, |R0|, 8.50705917302346158658e+37, PT ;  /* 0x7e8000000000780b */ /* 0x000fe40003f04200 */
[----:B------:R-:W-:-:S04]  /*0950*/  FSEL R6, R6, 1, !P1 ;  /* 0x3f80000006067808 */ /* 0x000fc80004800000 */
[----:B------:R-:W-:Y:S02]  /*0960*/  FSEL R9, R6, 0.25, !P0 ;  /* 0x3e80000006097808 */ /* 0x000fe40004000000 */
[----:B------:R-:W-:-:S03]  /*0970*/  ISETP.NE.U32.AND P0, PT, R11, RZ, PT ;  /* 0x000000ff0b00720c */ /* 0x000fc60003f05070 */
[----:B------:R-:W-:Y:S02]  /*0980*/  FMUL R6, R0, R9 ;  /* 0x0000000900067220 */ /* 0x000fe40000400000 */
[----:B------:R-:W-:Y:S08]  /*0990*/  I2F.U16.RZ R0, R10 ;  /* 0x0000000a00007306 */ /* 0x000ff0000010d000 */
[----:B------:R-:W0:Y:S02]  /*09a0*/  MUFU.RCP R6, R6 ;  /* 0x0000000600067308 */ /* 0x000e240000001000 */
[----:B0-----:R-:W-:-:S05]  /*09b0*/  FMUL R9, R9, R6 ;  /* 0x0000000609097220 */ /* 0x001fca0000400000 */
[----:B------:R-:W-:-:S05]  /*09c0*/  IADD3 R9, PT, PT, R9, 0x2, RZ ;  /* 0x0000000209097810 */ /* 0x000fca0007ffe0ff */
[----:B------:R-:W-:Y:S01]  /*09d0*/  FMUL.RZ R0, R0, R9 ;  /* 0x0000000900007220 */ /* 0x000fe2000040c000 */
[----:B------:R-:W-:-:S05]  /*09e0*/  IMAD.MOV.U32 R9, RZ, RZ, 0x0 ;  /* 0x00000000ff097424 */ /* 0x000fca00078e00ff */
[----:B------:R-:W0:Y:S02]  /*09f0*/  F2I.U32.TRUNC.NTZ R0, R0 ;  /* 0x0000000000007305 */ /* 0x000e24000020f000 */
[----:B0-----:R-:W-:Y:S01]  /*0a00*/  LOP3.LUT R13, R0, 0xffff, RZ, 0xc0, !PT ;  /* 0x0000ffff000d7812 */ /* 0x001fe200078ec0ff */
[----:B------:R-:W-:Y:S01]  /*0a10*/  @!P0 IMAD.MOV.U32 R13, RZ, RZ, -0x1 ;  /* 0xffffffffff0d8424 */ /* 0x000fe200078e00ff */
[----:B------:R-:W-:Y:S06]  /*0a20*/  RET.REL.NODEC R8 `(_Z10blurSharedPhS_ii) ;  /* 0xfffffff408747950 */ /* 0x000fec0003c3ffff */
.L_x_0:
[----:B------:R-:W-:-:S00]  /*0a30*/  BRA `(.L_x_0) ;  /* 0xfffffffc00fc7947 */ /* 0x000fc0000383ffff */
[----:B------:R-:W-:-:S00]  /*0a40*/  NOP ;  /* 0x0000000000007918 */ /* 0x000fc00000000000 */
        /* <DEDUP_REMOVED lines=11> */
.L_x_2:


//--------------------- .text._Z4blurPhS_ii       --------------------------
	.section	.text._Z4blurPhS_ii,"ax",@progbits
	.align	128
        .global         _Z4blurPhS_ii
        .type           _Z4blurPhS_ii,@function
        .size           _Z4blurPhS_ii,(.L_x_3 - _Z4blurPhS_ii)
        .other          _Z4blurPhS_ii,@"STO_CUDA_ENTRY STV_DEFAULT"
_Z4blurPhS_ii:
.text._Z4blurPhS_ii:
[----:B------:R-:W-:Y:S01]  /*0000*/  LDC R1, c[0x0][0x37c] ;  /* 0x0000df00ff017b82 */ /* 0x000fe20000000800 */
[----:B------:R-:W0:Y:S07]  /*0010*/  S2R R2, SR_TID.Y ;  /* 0x0000000000027919 */ /* 0x000e2e0000002200 */
[----:B------:R-:W1:Y:S01]  /*0020*/  LDC R23, c[0x0][0x360] ;  /* 0x0000d800ff177b82 */ /* 0x000e620000000800 */
[----:B------:R-:W1:Y:S07]  /*0030*/  S2R R0, SR_TID.X ;  /* 0x0000000000007919 */ /* 0x000e6e0000002100 */
[----:B------:R-:W0:Y:S08]  /*0040*/  S2UR UR5, SR_CTAID.Y ;  /* 0x00000000000579c3 */ /* 0x000e300000002600 */
[----:B------:R-:W0:Y:S08]  /*0050*/  LDC R17, c[0x0][0x364] ;  /* 0x0000d900ff117b82 */ /* 0x000e300000000800 */
[----:B------:R-:W1:Y:S08]  /*0060*/  S2UR UR4, SR_CTAID.X ;  /* 0x00000000000479c3 */ /* 0x000e700000002500 */
[----:B------:R-:W2:Y:S01]  /*0070*/  LDC.64 R18, c[0x0][0x390] ;  /* 0x0000e400ff127b82 */ /* 0x000ea20000000a00 */
[----:B0-----:R-:W-:-:S02]  /*0080*/  IMAD R17, R17, UR5, R2 ;  /* 0x0000000511117c24 */ /* 0x001fc4000f8e0202 */
[----:B-1----:R-:W-:-:S03]  /*0090*/  IMAD R23, R23, UR4, R0 ;  /* 0x0000000417177c24 */ /* 0x002fc6000f8e0200 */
[----:B--2---:R-:W-:-:S04]  /*00a0*/  ISETP.GE.AND P0, PT, R17, R19, PT ;  /* 0x000000131100720c */ /* 0x004fc80003f06270 */
[----:B------:R-:W-:-:S13]  /*00b0*/  ISETP.GE.OR P0, PT, R23, R18, P0 ;  /* 0x000000121700720c */ /* 0x000fda0000706670 */
[----:B------:R-:W-:Y:S05]  /*00c0*/  @P0 EXIT ;  /* 0x000000000000094d */ /* 0x000fea0003800000 */
[C---:B------:R-:W-:Y:S01]  /*00d0*/  ISETP.GE.AND P0, PT, R23.reuse, 0x1, PT ;  /* 0x000000011700780c */ /* 0x040fe20003f06270 */
[C---:B------:R-:W-:Y:S01]  /*00e0*/  VIADD R21, R23.reuse, 0x1 ;  /* 0x0000000117157836 */ /* 0x040fe20000000000 */
[-C--:B------:R-:W-:Y:S01]  /*00f0*/  ISETP.GT.AND P3, PT, R23, R18.reuse, PT ;  /* 0x000000121700720c */ /* 0x080fe20003f64270 */
[C---:B------:R-:W-:Y:S01]  /*0100*/  VIADD R0, R17.reuse, 0xffffffff ;  /* 0xffffffff11007836 */ /* 0x040fe20000000000 */
[C---:B------:R-:W-:Y:S01]  /*0110*/  ISETP.EQ.OR P6, PT, R17.reuse, RZ, !P0 ;  /* 0x000000ff1100720c */ /* 0x040fe200047c2670 */
[----:B------:R-:W-:Y:S01]  /*0120*/  VIADD R20, R17, 0x1 ;  /* 0x0000000111147836 */ /* 0x000fe20000000000 */
[----:B------:R-:W-:Y:S01]  /*0130*/  ISETP.GE.AND P0, PT, R23, RZ, PT ;  /* 0x000000ff1700720c */ /* 0x000fe20003f06270 */
[-C--:B------:R-:W-:Y:S01]  /*0140*/  IMAD R24, R17, R18.reuse, R18 ;  /* 0x0000001211187224 */ /* 0x080fe200078e0212 */
[----:B------:R-:W-:Y:S01]  /*0150*/  ISETP.GE.AND P1, PT, R21, R18, PT ;  /* 0x000000121500720c */ /* 0x000fe20003f26270 */
[----:B------:R-:W0:Y:S01]  /*0160*/  LDCU.64 UR4, c[0x0][0x358] ;  /* 0x00006b00ff0477ac */ /* 0x000e220008000a00 */
[----:B------:R-:W-:Y:S01]  /*0170*/  ISETP.EQ.OR P5, PT, R17, RZ, !P0 ;  /* 0x000000ff1100720c */ /* 0x000fe200047a2670 */
[----:B------:R-:W-:Y:S01]  /*0180*/  IMAD.MOV.U32 R26, RZ, RZ, RZ ;  /* 0x000000ffff1a7224 */ /* 0x000fe200078e00ff */
[----:B------:R-:W-:-:S02]  /*0190*/  ISETP.GT.AND P1, PT, R23, -0x2, !P1 ;  /* 0xfffffffe1700780c */ /* 0x000fc40004f24270 */
[----:B------:R-:W-:Y:S02]  /*01a0*/  ISETP.GT.AND P3, PT, R23, RZ, !P3 ;  /* 0x000000ff1700720c */ /* 0x000fe40005f64270 */
[----:B------:R-:W-:Y:S01]  /*01b0*/  ISETP.EQ.OR P2, PT, R17, RZ, !P1 ;  /* 0x000000ff1100720c */ /* 0x000fe20004f42670 */
[----:B------:R-:W1:Y:S01]  /*01c0*/  @!P6 LDC.64 R2, c[0x0][0x380] ;  /* 0x0000e000ff02eb82 */ /* 0x000e620000000a00 */
[CCC-:B------:R-:W-:Y:S01]  /*01d0*/  @!P6 IMAD R8, R0.reuse, R18.reuse, R23.reuse ;  /* 0x000000120008e224 */ /* 0x1c0fe200078e0217 */
[----:B------:R-:W-:Y:S01]  /*01e0*/  P2R R12, PR, RZ, 0x40 ;  /* 0x00000040ff0c7803 */ /* 0x000fe20000000000 */
[----:B------:R-:W-:Y:S01]  /*01f0*/  @!P6 IMAD.MOV.U32 R13, RZ, RZ, 0x3 ;  /* 0x00000003ff0de424 */ /* 0x000fe200078e00ff */
[----:B------:R-:W-:Y:S02]  /*0200*/  P2R R16, PR, RZ, 0x8 ;  /* 0x00000008ff107803 */ /* 0x000fe40000000000 */
[----:B------:R-:W-:Y:S01]  /*0210*/  @!P5 IMAD R14, R0, R18, R23 ;  /* 0x00000012000ed224 */ /* 0x000fe200078e0217 */
[----:B------:R-:W-:Y:S01]  /*0220*/  P2R R22, PR, RZ, 0x4 ;  /* 0x00000004ff167803 */ /* 0x000fe20000000000 */
[----:B------:R-:W2:Y:S01]  /*0230*/  @!P5 LDC.64 R4, c[0x0][0x380] ;  /* 0x0000e000ff04db82 */ /* 0x000ea20000000a00 */
[----:B------:R-:W-:-:S02]  /*0240*/  @!P6 IMAD R13, R8, R13, -0x3 ;  /* 0xfffffffd080de424 */ /* 0x000fc400078e020d */
[----:B------:R-:W-:Y:S02]  /*0250*/  @!P5 IMAD R14, R14, 0x3, RZ ;  /* 0x000000030e0ed824 */ /* 0x000fe400078e02ff */
[----:B------:R-:W-:-:S03]  /*0260*/  @P3 IMAD.MOV.U32 R15, RZ, RZ, 0x3 ;  /* 0x00000003ff0f3424 */ /* 0x000fc600078e00ff */
[----:B------:R-:W3:Y:S08]  /*0270*/  @!P2 LDC.64 R6, c[0x0][0x380] ;  /* 0x0000e000ff06ab82 */ /* 0x000ef00000000a00 */
[----:B------:R-:W4:Y:S01]  /*0280*/  @P3 LDC.64 R8, c[0x0][0x380] ;  /* 0x0000e000ff083b82 */ /* 0x000f220000000a00 */
[----:B-1----:R-:W-:-:S04]  /*0290*/  @!P6 IADD3 R2, P4, PT, R13, R2, RZ ;  /* 0x000000020d02e210 */ /* 0x002fc80007f9e0ff */
[----:B------:R-:W-:Y:S01]  /*02a0*/  @!P6 LEA.HI.X.SX32 R3, R13, R3, 0x1, P4 ;  /* 0x000000030d03e211 */ /* 0x000fe200020f0eff */
[----:B------:R-:W-:Y:S02]  /*02b0*/  @!P2 IMAD R13, R0, R18, R21 ;  /* 0x00000012000da224 */ /* 0x000fe400078e0215 */
[----:B------:R-:W1:Y:S01]  /*02c0*/  @P1 LDC.64 R10, c[0x0][0x380] ;  /* 0x0000e000ff0a1b82 */ /* 0x000e620000000a00 */
[C---:B--2---:R-:W-:Y:S01]  /*02d0*/  @!P5 IADD3 R4, P4, PT, R14.reuse, R4, RZ ;  /* 0x000000040e04d210 */ /* 0x044fe20007f9e0ff */
[----:B------:R-:W-:Y:S02]  /*02e0*/  @!P2 IMAD R13, R13, 0x3, RZ ;  /* 0x000000030d0da824 */ /* 0x000fe400078e02ff */
[----:B------:R-:W-:Y:S01]  /*02f0*/  IMAD R0, R17, R18, R23 ;  /* 0x0000001211007224 */ /* 0x000fe200078e0217 */
[----:B------:R-:W-:-:S03]  /*0300*/  @!P5 LEA.HI.X.SX32 R5, R14, R5, 0x1, P4 ;  /* 0x000000050e05d211 */ /* 0x000fc600020f0eff */
[C---:B------:R-:W-:Y:S01]  /*0310*/  @P3 IMAD R14, R0.reuse, R15, -0x3 ;  /* 0xfffffffd000e3424 */ /* 0x040fe200078e020f */
[----:B---3--:R-:W-:Y:S01]  /*0320*/  @!P2 IADD3 R6, P4, PT, R13, R6, RZ ;  /* 0x000000060d06a210 */ /* 0x008fe20007f9e0ff */
[----:B------:R-:W-:Y:S02]  /*0330*/  @P1 IMAD R15, R17, R18, R21 ;  /* 0x00000012110f1224 */ /* 0x000fe400078e0215 */
[----:B------:R-:W-:Y:S01]  /*0340*/  IMAD R0, R0, 0x3, RZ ;  /* 0x0000000300007824 */ /* 0x000fe200078e02ff */
[----:B------:R-:W-:Y:S01]  /*0350*/  @!P2 LEA.HI.X.SX32 R7, R13, R7, 0x1, P4 ;  /* 0x000000070d07a211 */ /* 0x000fe200020f0eff */
[----:B------:R-:W-:Y:S01]  /*0360*/  @P1 IMAD R15, R15, 0x3, RZ ;  /* 0x000000030f0f1824 */ /* 0x000fe200078e02ff */
[----:B----4-:R-:W-:-:S04]  /*0370*/  @P3 IADD3 R8, P4, PT, R14, R8, RZ ;  /* 0x000000080e083210 */ /* 0x010fc80007f9e0ff */
[----:B------:R-:W-:Y:S02]  /*0380*/  @P3 LEA.HI.X.SX32 R9, R14, R9, 0x1, P4 ;  /* 0x000000090e093211 */ /* 0x000fe400020f0eff */
[----:B-1----:R-:W-:-:S04]  /*0390*/  @P1 IADD3 R10, P4, PT, R15, R10, RZ ;  /* 0x0000000a0f0a1210 */ /* 0x002fc80007f9e0ff */
[----:B------:R-:W-:Y:S02]  /*03a0*/  @P1 LEA.HI.X.SX32 R11, R15, R11, 0x1, P4 ;  /* 0x0000000b0f0b1211 */ /* 0x000fe400020f0eff */
[----:B------:R-:W-:Y:S02]  /*03b0*/  ISETP.GE.U32.OR P4, PT, R20, R19, !P3 ;  /* 0x000000131400720c */ /* 0x000fe40005f86470 */
[----:B------:R-:W-:Y:S01]  /*03c0*/  ISETP.NE.AND P3, PT, R12, RZ, PT ;  /* 0x000000ff0c00720c */ /* 0x000fe20003f65270 */
[----:B0-----:R-:W2:Y:S10]  /*03d0*/  @P1 LDG.E.U8 R27, desc[UR4][R10.64+0x1] ;  /* 0x000001040a1b1981 */ /* 0x001eb4000c1e1100 */
[----:B------:R-:W0:Y:S01]  /*03e0*/  @!P4 LDC.64 R12, c[0x0][0x380] ;  /* 0x0000e000ff0ccb82 */ /* 0x000e220000000a00 */
[----:B------:R-:W-:Y:S01]  /*03f0*/  @!P4 IMAD.IADD R14, R23, 0x1, R24 ;  /* 0x00000001170ec824 */ /* 0x000fe200078e0218 */
[----:B------:R-:W3:Y:S01]  /*0400*/  @!P3 LDG.E.U8 R26, desc[UR4][R2.64+0x1] ;  /* 0x00000104021ab981 */ /* 0x000ee2000c1e1100 */
[----:B------:R-:W-:-:S04]  /*0410*/  @!P4 IMAD.MOV.U32 R15, RZ, RZ, 0x3 ;  /* 0x00000003ff0fc424 */ /* 0x000fc800078e00ff */
[----:B------:R-:W-:-:S05]  /*0420*/  @!P4 IMAD R14, R14, R15, -0x3 ;  /* 0xfffffffd0e0ec424 */ /* 0x000fca00078e020f */
[----:B0-----:R-:W-:-:S04]  /*0430*/  @!P4 IADD3 R12, P5, PT, R14, R12, RZ ;  /* 0x0000000c0e0cc210 */ /* 0x001fc80007fbe0ff */
[----:B------:R-:W-:Y:S02]  /*0440*/  @!P4 LEA.HI.X.SX32 R13, R14, R13, 0x1, P5 ;  /* 0x0000000d0e0dc211 */ /* 0x000fe400028f0eff */
[----:B------:R-:W-:-:S13]  /*0450*/  ISETP.GE.U32.OR P5, PT, R20, R19, !P0 ;  /* 0x000000131400720c */ /* 0x000fda00047a6470 */
[----:B------:R-:W0:Y:S01]  /*0460*/  @!P5 LDC.64 R14, c[0x0][0x380] ;  /* 0x0000e000ff0edb82 */ /* 0x000e220000000a00 */
[----:B------:R-:W-:Y:S01]  /*0470*/  @!P5 IADD3 R18, PT, PT, R23, R24, RZ ;  /* 0x000000181712d210 */ /* 0x000fe20007ffe0ff */
[----:B------:R-:W-:-:S04]  /*0480*/  IMAD.MOV.U32 R23, RZ, RZ, RZ ;  /* 0x000000ffff177224 */ /* 0x000fc800078e00ff */
[----:B------:R-:W-:Y:S02]  /*0490*/  @!P5 IMAD R18, R18, 0x3, RZ ;  /* 0x000000031212d824 */ /* 0x000fe400078e02ff */
[----:B------:R-:W4:Y:S03]  /*04a0*/  @!P3 LDG.E.U8 R23, desc[UR4][R2.64] ;  /* 0x000000040217b981 */ /* 0x000f26000c1e1100 */
[----:B0-----:R-:W-:-:S04]  /*04b0*/  @!P5 IADD3 R14, P6, PT, R18, R14, RZ ;  /* 0x0000000e120ed210 */ /* 0x001fc80007fde0ff */
[----:B------:R-:W-:Y:S02]  /*04c0*/  @!P5 LEA.HI.X.SX32 R15, R18, R15, 0x1, P6 ;  /* 0x0000000f120fd211 */ /* 0x000fe400030f0eff */
[----:B------:R-:W-:-:S13]  /*04d0*/  ISETP.GE.U32.OR P6, PT, R20, R19, !P1 ;  /* 0x000000131400720c */ /* 0x000fda0004fc6470 */
[----:B------:R-:W0:Y:S01]  /*04e0*/  @!P6 LDC.64 R18, c[0x0][0x380] ;  /* 0x0000e000ff12eb82 */ /* 0x000e220000000a00 */
[----:B------:R-:W-:Y:S01]  /*04f0*/  @!P6 IMAD.IADD R21, R21, 0x1, R24 ;  /* 0x000000011515e824 */ /* 0x000fe200078e0218 */
[----:B------:R-:W-:-:S03]  /*0500*/  CS2R R24, SRZ ;  /* 0x0000000000187805 */ /* 0x000fc6000001ff00 */
[----:B------:R-:W-:Y:S02]  /*0510*/  @!P6 IMAD R21, R21, 0x3, RZ ;  /* 0x000000031515e824 */ /* 0x000fe400078e02ff */
[----:B------:R-:W-:Y:S01]  /*0520*/  @!P3 IMAD.MOV.U32 R24, RZ, RZ, 0x1 ;  /* 0x00000001ff18b424 */ /* 0x000fe200078e00ff */
[----:B------:R-:W5:Y:S02]  /*0530*/  @!P3 LDG.E.U8 R25, desc[UR4][R2.64+0x2] ;  /* 0x000002040219b981 */ /* 0x000f64000c1e1100 */
[----:B0-----:R-:W-:-:S04]  /*0540*/  @!P6 IADD3 R18, P2, PT, R21, R18, RZ ;  /* 0x000000121512e210 */ /* 0x001fc80007f5e0ff */
[----:B------:R-:W-:Y:S02]  /*0550*/  @!P6 LEA.HI.X.SX32 R19, R21, R19, 0x1, P2 ;  /* 0x000000131513e211 */ /* 0x000fe400010f0eff */
[----:B------:R-:W0:Y:S01]  /*0560*/  @P0 LDC.64 R20, c[0x0][0x380] ;  /* 0x0000e000ff140b82 */ /* 0x000e220000000a00 */
[----:B------:R-:W-:-:S13]  /*0570*/  ISETP.NE.AND P3, PT, R16, RZ, PT ;  /* 0x000000ff1000720c */ /* 0x000fda0003f65270 */
[----:B------:R-:W2:Y:S01]  /*0580*/  @P3 LDG.E.U8 R3, desc[UR4][R8.64+0x1] ;  /* 0x0000010408033981 */ /* 0x000ea2000c1e1100 */
[----:B0-----:R-:W-:-:S04]  /*0590*/  @P0 IADD3 R20, P2, PT, R0, R20, RZ ;  /* 0x0000001400140210 */ /* 0x001fc80007f5e0ff */
[----:B------:R-:W-:Y:S02]  /*05a0*/  @P0 LEA.HI.X.SX32 R21, R0, R21, 0x1, P2 ;  /* 0x0000001500150211 */ /* 0x000fe400010f0eff */
[----:B------:R-:W-:-:S03]  /*05b0*/  ISETP.EQ.OR P2, PT, R17, RZ, !P0 ;  /* 0x000000ff1100720c */ /* 0x000fc60004742670 */
[----:B------:R-:W2:Y:S10]  /*05c0*/  @P0 LDG.E.U8 R29, desc[UR4][R20.64+0x2] ;  /* 0x00000204141d0981 */ /* 0x000eb4000c1e1100 */
[----:B------:R-:W4:Y:S04]  /*05d0*/  @!P2 LDG.E.U8 R16, desc[UR4][R4.64] ;  /* 0x000000040410a981 */ /* 0x000f28000c1e1100 */
[----:B------:R-:W3:Y:S04]  /*05e0*/  @!P2 LDG.E.U8 R17, desc[UR4][R4.64+0x1] ;  /* 0x000001040411a981 */ /* 0x000ee8000c1e1100 */
[----:B------:R-:W5:Y:S01]  /*05f0*/  @!P2 LDG.E.U8 R28, desc[UR4][R4.64+0x2] ;  /* 0x00000204041ca981 */ /* 0x000f62000c1e1100 */
[----:B------:R-:W-:-:S03]  /*0600*/  @!P2 VIADD R24, R24, 0x1 ;  /* 0x000000011818a836 */ /* 0x000fc60000000000 */
[----:B------:R-:W2:Y:S04]  /*0610*/  @P0 LDG.E.U8 R4, desc[UR4][R20.64] ;  /* 0x0000000414040981 */ /* 0x000ea8000c1e1100 */
[----:B------:R-:W2:Y:S04]  /*0620*/  @P0 LDG.E.U8 R5, desc[UR4][R20.64+0x1] ;  /* 0x0000010414050981 */ /* 0x000ea8000c1e1100 */
[----:B------:R-:W2:Y:S04]  /*0630*/  @!P6 LDG.E.U8 R20, desc[UR4][R18.64] ;  /* 0x000000041214e981 */ /* 0x000ea8000c1e1100 */
[----:B------:R-:W2:Y:S04]  /*0640*/  @!P6 LDG.E.U8 R21, desc[UR4][R18.64+0x1] ;  /* 0x000001041215e981 */ /* 0x000ea8000c1e1100 */
[----:B------:R-:W2:Y:S01]  /*0650*/  @!P6 LDG.E.U8 R18, desc[UR4][R18.64+0x2] ;  /* 0x000002041212e981 */ /* 0x000ea2000c1e1100 */
[----:B----4-:R-:W-:-:S02]  /*0660*/  @!P2 IMAD.IADD R23, R23, 0x1, R16 ;  /* 0x000000011717a824 */ /* 0x010fc400078e0210 */
[----:B---3--:R-:W-:Y:S01]  /*0670*/  @!P2 IMAD.IADD R26, R26, 0x1, R17 ;  /* 0x000000011a1aa824 */ /* 0x008fe200078e0211 */
[----:B-----5:R-:W-:Y:S02]  /*0680*/  @!P2 IADD3 R25, PT, PT, R25, R28, RZ ;  /* 0x0000001c1919a210 */ /* 0x020fe40007ffe0ff */
[----:B------:R-:W-:Y:S01]  /*0690*/  ISETP.NE.AND P2, PT, R22, RZ, PT ;  /* 0x000000ff1600720c */ /* 0x000fe20003f45270 */
[----:B------:R-:W3:Y:S04]  /*06a0*/  @P1 LDG.E.U8 R28, desc[UR4][R10.64] ;  /* 0x000000040a1c1981 */ /* 0x000ee8000c1e1100 */
[----:B------:R-:W4:Y:S04]  /*06b0*/  @P3 LDG.E.U8 R22, desc[UR4][R8.64+0x2] ;  /* 0x0000020408163981 */ /* 0x000f28000c1e1100 */
[----:B------:R-:W5:Y:S04]  /*06c0*/  @P1 LDG.E.U8 R10, desc[UR4][R10.64+0x2] ;  /* 0x000002040a0a1981 */ /* 0x000f68000c1e1100 */
[----:B------:R-:W2:Y:S04]  /*06d0*/  @!P2 LDG.E.U8 R16, desc[UR4][R6.64] ;  /* 0x000000040610a981 */ /* 0x000ea8000c1e1100 */
[----:B------:R-:W3:Y:S04]  /*06e0*/  @!P2 LDG.E.U8 R17, desc[UR4][R6.64+0x1] ;  /* 0x000001040611a981 */ /* 0x000ee8000c1e1100 */
[----:B------:R-:W4:Y:S04]  /*06f0*/  @!P2 LDG.E.U8 R2, desc[UR4][R6.64+0x2] ;  /* 0x000002040602a981 */ /* 0x000f28000c1e1100 */
[----:B------:R-:W5:Y:S04]  /*0700*/  @!P4 LDG.E.U8 R6, desc[UR4][R12.64] ;  /* 0x000000040c06c981 */ /* 0x000f68000c1e1100 */
[----:B------:R-:W5:Y:S04]  /*0710*/  @!P4 LDG.E.U8 R7, desc[UR4][R12.64+0x1] ;  /* 0x000001040c07c981 */ /* 0x000f68000c1e1100 */
[----:B------:R-:W5:Y:S01]  /*0720*/  @!P4 LDG.E.U8 R12, desc[UR4][R12.64+0x2] ;  /* 0x000002040c0cc981 */ /* 0x000f62000c1e1100 */
[----:B--2---:R-:W-:-:S03]  /*0730*/  @!P2 IMAD.IADD R23, R23, 0x1, R16 ;  /* 0x000000011717a824 */ /* 0x004fc600078e0210 */
[----:B------:R-:W2:Y:S04]  /*0740*/  @P3 LDG.E.U8 R16, desc[UR4][R8.64] ;  /* 0x0000000408103981 */ /* 0x000ea8000c1e1100 */
[----:B------:R-:W2:Y:S04]  /*0750*/  @!P5 LDG.E.U8 R8, desc[UR4][R14.64] ;  /* 0x000000040e08d981 */ /* 0x000ea8000c1e1100 */
[----:B------:R-:W2:Y:S04]  /*0760*/  @!P5 LDG.E.U8 R9, desc[UR4][R14.64+0x1] ;  /* 0x000001040e09d981 */ /* 0x000ea8000c1e1100 */
[----:B------:R-:W2:Y:S01]  /*0770*/  @!P5 LDG.E.U8 R14, desc[UR4][R14.64+0x2] ;  /* 0x000002040e0ed981 */ /* 0x000ea2000c1e1100 */
[----:B------:R-:W-:-:S02]  /*0780*/  @!P2 VIADD R24, R24, 0x1 ;  /* 0x000000011818a836 */ /* 0x000fc40000000000 */
[----:B---3--:R-:W-:-:S03]  /*0790*/  @!P2 IMAD.IADD R26, R26, 0x1, R17 ;  /* 0x000000011a1aa824 */ /* 0x008fc600078e0211 */
[----:B------:R-:W-:Y:S01]  /*07a0*/  @P3 IADD3 R24, PT, PT, R24, 0x1, RZ ;  /* 0x0000000118183810 */ /* 0x000fe20007ffe0ff */
[----:B----4-:R-:W-:Y:S02]  /*07b0*/  @!P2 IMAD.IADD R25, R25, 0x1, R2 ;  /* 0x000000011919a824 */ /* 0x010fe400078e0202 */
[----:B------:R-:W-:Y:S02]  /*07c0*/  @P3 IMAD.IADD R26, R26, 0x1, R3 ;  /* 0x000000011a1a3824 */ /* 0x000fe400078e0203 */
[----:B------:R-:W-:Y:S02]  /*07d0*/  @P0 VIADD R24, R24, 0x1 ;  /* 0x0000000118180836 */ /* 0x000fe40000000000 */
[----:B------:R-:W-:Y:S01]  /*07e0*/  @P3 IMAD.IADD R25, R25, 0x1, R22 ;  /* 0x0000000119193824 */ /* 0x000fe200078e0216 */
[----:B------:R-:W-:Y:S01]  /*07f0*/  @P0 IADD3 R26, PT, PT, R26, R5, RZ ;  /* 0x000000051a1a0210 */ /* 0x000fe20007ffe0ff */
[----:B------:R-:W-:Y:S02]  /*0800*/  @P1 VIADD R24, R24, 0x1 ;  /* 0x0000000118181836 */ /* 0x000fe40000000000 */
[----:B------:R-:W-:-:S02]  /*0810*/  @P0 IMAD.IADD R25, R25, 0x1, R29 ;  /* 0x0000000119190824 */ /* 0x000fc400078e021d */
[----:B------:R-:W-:Y:S01]  /*0820*/  @P1 IMAD.IADD R26, R26, 0x1, R27 ;  /* 0x000000011a1a1824 */ /* 0x000fe200078e021b */
[----:B------:R-:W-:Y:S01]  /*0830*/  @!P4 IADD3 R24, PT, PT, R24, 0x1, RZ ;  /* 0x000000011818c810 */ /* 0x000fe20007ffe0ff */
[----:B-----5:R-:W-:Y:S02]  /*0840*/  @P1 IMAD.IADD R25, R25, 0x1, R10 ;  /* 0x0000000119191824 */ /* 0x020fe400078e020a */
[----:B------:R-:W-:Y:S02]  /*0850*/  @!P4 IMAD.IADD R26, R26, 0x1, R7 ;  /* 0x000000011a1ac824 */ /* 0x000fe400078e0207 */
[----:B------:R-:W-:Y:S02]  /*0860*/  @!P5 VIADD R24, R24, 0x1 ;  /* 0x000000011818d836 */ /* 0x000fe40000000000 */
[----:B------:R-:W-:Y:S02]  /*0870*/  @!P4 IMAD.IADD R25, R25, 0x1, R12 ;  /* 0x000000011919c824 */ /* 0x000fe400078e020c */
[----:B------:R-:W-:-:S02]  /*0880*/  @!P6 VIADD R24, R24, 0x1 ;  /* 0x000000011818e836 */ /* 0x000fc40000000000 */
[----:B--2---:R-:W-:-:S04]  /*0890*/  @P3 IMAD.IADD R23, R23, 0x1, R16 ;  /* 0x0000000117173824 */ /* 0x004fc800078e0210 */
[----:B------:R-:W-:-:S04]  /*08a0*/  @P0 IMAD.IADD R23, R23, 0x1, R4 ;  /* 0x0000000117170824 */ /* 0x000fc800078e0204 */
[----:B------:R-:W-:-:S04]  /*08b0*/  @P1 IMAD.IADD R23, R23, 0x1, R28 ;  /* 0x0000000117171824 */ /* 0x000fc800078e021c */
[----:B------:R-:W-:-:S04]  /*08c0*/  @!P4 IMAD.IADD R23, R23, 0x1, R6 ;  /* 0x000000011717c824 */ /* 0x000fc800078e0206 */
[----:B------:R-:W-:Y:S01]  /*08d0*/  @!P5 IMAD.IADD R23, R23, 0x1, R8 ;  /* 0x000000011717d824 */ /* 0x000fe200078e0208 */
[----:B------:R-:W-:-:S03]  /*08e0*/  @!P5 IADD3 R26, PT, PT, R26, R9, RZ ;  /* 0x000000091a1ad210 */ /* 0x000fc60007ffe0ff */
[----:B------:R-:W-:Y:S02]  /*08f0*/  @!P6 IMAD.IADD R23, R23, 0x1, R20 ;  /* 0x000000011717e824 */ /* 0x000fe400078e0214 */
[----:B------:R-:W-:Y:S01]  /*0900*/  @!P5 IMAD.IADD R25, R25, 0x1, R14 ;  /* 0x000000011919d824 */ /* 0x000fe200078e020e */
[----:B------:R-:W-:Y:S01]  /*0910*/  LOP3.LUT R8, R24, 0xffff, RZ, 0xc0, !PT ;  /* 0x0000ffff18087812 */ /* 0x000fe200078ec0ff */
[----:B------:R-:W-:Y:S01]  /*0920*/  @!P6 IMAD.IADD R26, R26, 0x1, R21 ;  /* 0x000000011a1ae824 */ /* 0x000fe200078e0215 */
[----:B------:R-:W-:Y:S01]  /*0930*/  LOP3.LUT R23, R23, 0xffff, RZ, 0xc0, !PT ;  /* 0x0000ffff17177812 */ /* 0x000fe200078ec0ff */
[----:B------:R-:W-:Y:S01]  /*0940*/  @!P6 IMAD.IADD R25, R25, 0x1, R18 ;  /* 0x000000011919e824 */ /* 0x000fe200078e0212 */
[----:B------:R-:W-:-:S07]  /*0950*/  MOV R10, 0x970 ;  /* 0x00000970000a7802 */ /* 0x000fce0000000f00 */
[----:B------:R-:W-:Y:S05]  /*0960*/  CALL.REL.NOINC `($__internal_1_$__cuda_sm20_div_u16) ;  /* 0x00000000003c7944 */ /* 0x000fea0003c00000 */
[----:B------:R-:W0:Y:S01]  /*0970*/  LDCU.64 UR6, c[0x0][0x388] ;  /* 0x00007100ff0677ac */ /* 0x000e220008000a00 */
[----:B------:R-:W-:Y:S02]  /*0980*/  LOP3.LUT R23, R26, 0xffff, RZ, 0xc0, !PT ;  /* 0x0000ffff1a177812 */ /* 0x000fe400078ec0ff */
[----:B------:R-:W-:Y:S02]  /*0990*/  LOP3.LUT R8, R24, 0xffff, RZ, 0xc0, !PT ;  /* 0x0000ffff18087812 */ /* 0x000fe400078ec0ff */
[----:B0-----:R-:W-:-:S04]  /*09a0*/  IADD3 R2, P0, PT, R0, UR6, RZ ;  /* 0x0000000600027c10 */ /* 0x001fc8000ff1e0ff */
[----:B------:R-:W-:-:S05]  /*09b0*/  LEA.HI.X.SX32 R3, R0, UR7, 0x1, P0 ;  /* 0x0000000700037c11 */ /* 0x000fca00080f0eff */
[----:B------:R0:W-:Y:S01]  /*09c0*/  STG.E.U8 desc[UR4][R2.64], R9 ;  /* 0x0000000902007986 */ /* 0x0001e2000c101104 */
[----:B------:R-:W-:-:S07]  /*09d0*/  MOV R10, 0x9f0 ;  /* 0x000009f0000a7802 */ /* 0x000fce0000000f00 */
[----:B0-----:R-:W-:Y:S05]  /*09e0*/  CALL.REL.NOINC `($__internal_1_$__cuda_sm20_div_u16) ;  /* 0x00000000001c7944 */ /* 0x001fea0003c00000 */
[----:B------:R0:W-:Y:S01]  /*09f0*/  STG.E.U8 desc[UR4][R2.64+0x1], R9 ;  /* 0x0000010902007986 */ /* 0x0001e2000c101104 */
[----:B------:R-:W-:Y:S02]  /*0a00*/  LOP3.LUT R23, R25, 0xffff, RZ, 0xc0, !PT ;  /* 0x0000ffff19177812 */ /* 0x000fe400078ec0ff */
[----:B------:R-:W-:Y:S02]  /*0a10*/  LOP3.LUT R8, R24, 0xffff, RZ, 0xc0, !PT ;  /* 0x0000ffff18087812 */ /* 0x000fe400078ec0ff */
[----:B------:R-:W-:-:S07]  /*0a20*/  MOV R10, 0xa40 ;  /* 0x00000a40000a7802 */ /* 0x000fce0000000f00 */
[----:B0-----:R-:W-:Y:S05]  /*0a30*/  CALL.REL.NOINC `($__internal_1_$__cuda_sm20_div_u16) ;  /* 0x0000000000087944 */ /* 0x001fea0003c00000 */
[----:B------:R-:W-:Y:S01]  /*0a40*/  STG.E.U8 desc[UR4][R2.64+0x2], R9 ;  /* 0x0000020902007986 */ /* 0x000fe2000c101104 */
[----:B------:R-:W-:Y:S05]  /*0a50*/  EXIT ;  /* 0x000000000000794d */ /* 0x000fea0003800000 */
        .weak           $__internal_1_$__cuda_sm20_div_u16
        .type           $__internal_1_$__cuda_sm20_div_u16,@function
        .size           $__internal_1_$__cuda_sm20_div_u16,(.L_x_3 - $__internal_1_$__cuda_sm20_div_u16)
$__internal_1_$__cuda_sm20_div_u16:
[----:B------:R-:W0:Y:S01]  /*0a60*/  I2F.U16 R4, R8 ;  /* 0x0000000800047306 */ /* 0x000e220000101000 */
[----:B------:R-:W-:Y:S01]  /*0a70*/  HFMA2 R5, -RZ, RZ, 15, 0 ;  /* 0x4b800000ff057431 */ /* 0x000fe200000001ff */
        /* <DEDUP_REMOVED lines=8> */
[----:B0-----:R-:W-:-:S04]  /*0b00*/  FMUL R5, R5, R6 ;  /* 0x0000000605057220 */ /* 0x001fc80000400000 */
[----:B------:R-:W-:-:S04]  /*0b10*/  VIADD R5, R5, 0x2 ;  /* 0x0000000205057836 */ /* 0x000fc80000000000 */
[----:B------:R-:W-:Y:S01]  /*0b20*/  FMUL.RZ R7, R4, R5 ;  /* 0x0000000504077220 */ /* 0x000fe2000040c000 */
[----:B------:R-:W-:Y:S02]  /*0b30*/  IMAD.MOV.U32 R4, RZ, RZ, R10 ;  /* 0x000000ffff047224 */ /* 0x000fe400078e000a */
[----:B------:R-:W-:-:S03]  /*0b40*/  IMAD.MOV.U32 R5, RZ, RZ, 0x0 ;  /* 0x00000000ff057424 */ /* 0x000fc600078e00ff */
[----:B------:R-:W0:Y:S02]  /*0b50*/  F2I.U32.TRUNC.NTZ R7, R7 ;  /* 0x0000000700077305 */ /* 0x000e24000020f000 */
[----:B0-----:R-:W-:Y:S01]  /*0b60*/  LOP3.LUT R9, R7, 0xffff, RZ, 0xc0, !PT ;  /* 0x0000ffff07097812 */ /* 0x001fe200078ec0ff */
[----:B------:R-:W-:Y:S01]  /*0b70*/  @!P0 IMAD.MOV.U32 R9, RZ, RZ, -0x1 ;  /* 0xffffffffff098424 */ /* 0x000fe200078e00ff */
[----:B------:R-:W-:Y:S06]  /*0b80*/  RET.REL.NODEC R4 `(_Z4blurPhS_ii) ;  /* 0xfffffff4041c7950 */ /* 0x000fec0003c3ffff */
.L_x_1:
        /* <DEDUP_REMOVED lines=15> */
.L_x_3:


//--------------------- .nv.shared._Z10blurSharedPhS_ii --------------------------
	.section	.nv.shared._Z10blurSharedPhS_ii,"aw",@nobits
	.sectionflags	@""
.nv.shared._Z10blurSharedPhS_ii:
	.zero		4096


//--------------------- .nv.shared.reserved.0     --------------------------
	.section	.nv.shared.reserved.0,"aw",@nobits
	.weak		__nv_reservedSMEM_offset_0_alias
	.size		__nv_reservedSMEM_offset_0_alias, 0, 64
	.other		__nv_reservedSMEM_offset_0_alias,@"STO_CUDA_RESERVED_SHARED STV_DEFAULT"
__nv_reservedSMEM_offset_0_alias:
	.zero		0
	.zero		64


//--------------------- .nv.constant0._Z10blurSharedPhS_ii --------------------------
	.section	.nv.constant0._Z10blurSharedPhS_ii,"a",@progbits
	.sectionflags	@""
	.align	4
.nv.constant0._Z10blurSharedPhS_ii:
	.zero		920


//--------------------- .nv.constant0._Z4blurPhS_ii --------------------------
	.section	.nv.constant0._Z4blurPhS_ii,"a",@progbits
	.sectionflags	@""
	.align	4
.nv.constant0._Z4blurPhS_ii:
	.zero		920


//--------------------- SYMBOLS --------------------------

	.type		.nv.reservedSmem.offset0,@object
	.size		.nv.reservedSmem.offset0,0x4
	.type		.nv.reservedSmem.cap,@object
	.size		.nv.reservedSmem.cap,0x4
